	.target	sm_100a

	.elftype	@"ET_EXEC"


//--------------------- .note.nv.tkinfo           --------------------------
	.section	.note.nv.tkinfo,"",@"SHT_NOTE"
	.sectionflags	@"SHF_NOTE_NV_TKINFO"
	.tkinfo
        /*0018*/ 	.word	0x00000002
        /*0030*/ 	.string	""
        /*0030*/ 	.string	"ptxas"
        /*0030*/ 	.string	"Cuda compilation tools, release 13.0, V13.0.88"
        /*0030*/ 	.string	"Build cuda_13.0.r13.0/compiler.36424714_0"
        /*0030*/ 	.string	"-arch sm_100a -m 64 "



//--------------------- .note.nv.cuinfo           --------------------------
	.section	.note.nv.cuinfo,"",@"SHT_NOTE"
	.sectionflags	@"SHF_NOTE_NV_CUINFO"
        /*0018*/ 	.short	0x0002
        /*001a*/ 	.short	0x0064
        /*001c*/ 	.short	0x0082
	.zero		2


//--------------------- .nv.info                  --------------------------
	.section	.nv.info,"",@"SHT_CUDA_INFO"
	.align	4


	//----- nvinfo : EIATTR_REGCOUNT
	.align		4
        /*0000*/ 	.byte	0x04, 0x2f
        /*0002*/ 	.short	(.L_19 - .L_18)
	.align		4
.L_18:
        /*0004*/ 	.word	index@(_ZN7cutlass13device_kernelINS_4conv6kernel13ConvUniversalINS1_16ConvProblemShapeILNS1_8OperatorE0ELi2EEENS1_10collective14CollectiveConvINS1_47MainloopSm100TmaUmmaWarpSpecializedImplicitGemmILS5_0ELi12ELi2ELi1ELi2EN4cute5tupleIJNSA_1CILi1EEESD_SD_EEEEENSB_IJNSC_ILi128EEESG_NSB_IJNSC_ILi32EEEEEEEEENS_10bfloat16_tESK_NSA_8TiledMMAINSA_8MMA_AtomIJNSA_20SM100_MMA_F16BF16_SSISK_SK_fLi128ELi128ELNSA_4UMMA5MajorE0ELSP_0ELNSO_7ScaleInE0ELSQ_0EEEEEENSA_6LayoutISE_NSB_IJNSC_ILi0EEESU_SU_EEEEENSB_IJNSA_10UnderscoreESX_SX_EEEEENS7_6detail27Sm100ImplicitGemmTileTraitsINSA_20SM90_TMA_LOAD_IM2COLENSA_14ComposedLayoutINSA_7SwizzleILi2ELi4ELi3EEENSA_18smem_ptr_flag_bitsILi16EEENST_INSB_IJNSC_ILi8EEESH_EEENSB_IJSH_SD_EEEEEEEvEENS11_INSA_13SM90_TMA_LOADES1C_vEEEENS_8epilogue10collective18CollectiveEpilogueINS1H_23Sm100TmaWarpSpecializedILi4ELi2ELi32ELb1ELb0EEEJSJ_NSB_IJNST_ISG_SD_EENST_ISH_SD_EEEEESK_NSB_IJNSB_IJlllEEESD_SU_EEESK_S1Q_NS1H_6fusion15FusionCallbacksIS1L_NS1R_17LinearCombinationISK_fSK_fLNS_15FloatRoundStyleE2EEESJ_S1O_JEEENSA_5SM1004TMEM4LOAD26SM100_TMEM_LOAD_32dp32b32xES12_S1C_NSA_39AutoVectorizingCopyWithAssumedAlignmentILi128EEENSA_21SM90_TMA_STORE_IM2COLES1C_S22_S22_EEEvvEEEEvNT_6ParamsE)
        /*0008*/ 	.word	0x00000074


	//----- nvinfo : EIATTR_FRAME_SIZE
	.align		4
.L_19:
        /*000c*/ 	.byte	0x04, 0x11
        /*000e*/ 	.short	(.L_21 - .L_20)
	.align		4
.L_20:
        /*0010*/ 	.word	index@($__internal_2_$__cuda_sm10x_tcgen05_guardrail_trap_unallocated_columns_being_dealloced)
        /*0014*/ 	.word	0x00000008


	//----- nvinfo : EIATTR_FRAME_SIZE
	.align		4
.L_21:
        /*0018*/ 	.byte	0x04, 0x11
        /*001a*/ 	.short	(.L_23 - .L_22)
	.align		4
.L_22:
        /*001c*/ 	.word	index@($__internal_1_$__cuda_sm10x_tcgen05_guardrail_trap_phase_invalid_during_alloc)
        /*0020*/ 	.word	0x00000008


	//----- nvinfo : EIATTR_FRAME_SIZE
	.align		4
.L_23:
        /*0024*/ 	.byte	0x04, 0x11
        /*0026*/ 	.short	(.L_25 - .L_24)
	.align		4
.L_24:
        /*0028*/ 	.word	index@($__internal_0_$__cuda_sm10x_tcgen05_guardrail_trap_col_being_dealloced_not_returned_by_alloc)
        /*002c*/ 	.word	0x00000008


	//----- nvinfo : EIATTR_FRAME_SIZE
	.align		4
.L_25:
        /*0030*/ 	.byte	0x04, 0x11
        /*0032*/ 	.short	(.L_27 - .L_26)
	.align		4
.L_26:
        /*0034*/ 	.word	index@(_ZN7cutlass13device_kernelINS_4conv6kernel13ConvUniversalINS1_16ConvProblemShapeILNS1_8OperatorE0ELi2EEENS1_10collective14CollectiveConvINS1_47MainloopSm100TmaUmmaWarpSpecializedImplicitGemmILS5_0ELi12ELi2ELi1ELi2EN4cute5tupleIJNSA_1CILi1EEESD_SD_EEEEENSB_IJNSC_ILi128EEESG_NSB_IJNSC_ILi32EEEEEEEEENS_10bfloat16_tESK_NSA_8TiledMMAINSA_8MMA_AtomIJNSA_20SM100_MMA_F16BF16_SSISK_SK_fLi128ELi128ELNSA_4UMMA5MajorE0ELSP_0ELNSO_7ScaleInE0ELSQ_0EEEEEENSA_6LayoutISE_NSB_IJNSC_ILi0EEESU_SU_EEEEENSB_IJNSA_10UnderscoreESX_SX_EEEEENS7_6detail27Sm100ImplicitGemmTileTraitsINSA_20SM90_TMA_LOAD_IM2COLENSA_14ComposedLayoutINSA_7SwizzleILi2ELi4ELi3EEENSA_18smem_ptr_flag_bitsILi16EEENST_INSB_IJNSC_ILi8EEESH_EEENSB_IJSH_SD_EEEEEEEvEENS11_INSA_13SM90_TMA_LOADES1C_vEEEENS_8epilogue10collective18CollectiveEpilogueINS1H_23Sm100TmaWarpSpecializedILi4ELi2ELi32ELb1ELb0EEEJSJ_NSB_IJNST_ISG_SD_EENST_ISH_SD_EEEEESK_NSB_IJNSB_IJlllEEESD_SU_EEESK_S1Q_NS1H_6fusion15FusionCallbacksIS1L_NS1R_17LinearCombinationISK_fSK_fLNS_15FloatRoundStyleE2EEESJ_S1O_JEEENSA_5SM1004TMEM4LOAD26SM100_TMEM_LOAD_32dp32b32xES12_S1C_NSA_39AutoVectorizingCopyWithAssumedAlignmentILi128EEENSA_21SM90_TMA_STORE_IM2COLES1C_S22_S22_EEEvvEEEEvNT_6ParamsE)
        /*0038*/ 	.word	0x00000008


	//----- nvinfo : EIATTR_MIN_STACK_SIZE
	.align		4
.L_27:
        /*003c*/ 	.byte	0x04, 0x12
        /*003e*/ 	.short	(.L_29 - .L_28)
	.align		4
.L_28:
        /*0040*/ 	.word	index@(_ZN7cutlass13device_kernelINS_4conv6kernel13ConvUniversalINS1_16ConvProblemShapeILNS1_8OperatorE0ELi2EEENS1_10collective14CollectiveConvINS1_47MainloopSm100TmaUmmaWarpSpecializedImplicitGemmILS5_0ELi12ELi2ELi1ELi2EN4cute5tupleIJNSA_1CILi1EEESD_SD_EEEEENSB_IJNSC_ILi128EEESG_NSB_IJNSC_ILi32EEEEEEEEENS_10bfloat16_tESK_NSA_8TiledMMAINSA_8MMA_AtomIJNSA_20SM100_MMA_F16BF16_SSISK_SK_fLi128ELi128ELNSA_4UMMA5MajorE0ELSP_0ELNSO_7ScaleInE0ELSQ_0EEEEEENSA_6LayoutISE_NSB_IJNSC_ILi0EEESU_SU_EEEEENSB_IJNSA_10UnderscoreESX_SX_EEEEENS7_6detail27Sm100ImplicitGemmTileTraitsINSA_20SM90_TMA_LOAD_IM2COLENSA_14ComposedLayoutINSA_7SwizzleILi2ELi4ELi3EEENSA_18smem_ptr_flag_bitsILi16EEENST_INSB_IJNSC_ILi8EEESH_EEENSB_IJSH_SD_EEEEEEEvEENS11_INSA_13SM90_TMA_LOADES1C_vEEEENS_8epilogue10collective18CollectiveEpilogueINS1H_23Sm100TmaWarpSpecializedILi4ELi2ELi32ELb1ELb0EEEJSJ_NSB_IJNST_ISG_SD_EENST_ISH_SD_EEEEESK_NSB_IJNSB_IJlllEEESD_SU_EEESK_S1Q_NS1H_6fusion15FusionCallbacksIS1L_NS1R_17LinearCombinationISK_fSK_fLNS_15FloatRoundStyleE2EEESJ_S1O_JEEENSA_5SM1004TMEM4LOAD26SM100_TMEM_LOAD_32dp32b32xES12_S1C_NSA_39AutoVectorizingCopyWithAssumedAlignmentILi128EEENSA_21SM90_TMA_STORE_IM2COLES1C_S22_S22_EEEvvEEEEvNT_6ParamsE)
        /*0044*/ 	.word	0x00000008
.L_29:


//--------------------- .nv.compat                --------------------------
	.section	.nv.compat,"",@"SHT_CUDA_COMPAT_INFO"
	.align	4
        /*0000*/ 	.byte	0x02, 0x09, 0x01, 0x00, 0x02, 0x02, 0x02, 0x00, 0x02, 0x05, 0x05, 0x00, 0x03, 0x07, 0x01, 0x01
        /*0010*/ 	.byte	0x02, 0x03, 0x01, 0x00, 0x02, 0x06, 0x01, 0x00, 0x04, 0x0b, 0x08, 0x00, 0x09, 0x00, 0x00, 0x00
        /*0020*/ 	.byte	0x00, 0x00, 0x00, 0x00


//--------------------- .nv.info._ZN7cutlass13device_kernelINS_4conv6kernel13ConvUniversalINS1_16ConvProblemShapeILNS1_8OperatorE0ELi2EEENS1_10collective14CollectiveConvINS1_47MainloopSm100TmaUmmaWarpSpecializedImplicitGemmILS5_0ELi12ELi2ELi1ELi2EN4cute5tupleIJNSA_1CILi1EEESD_SD_EEEEENSB_IJNSC_ILi128EEESG_NSB_IJNSC_ILi32EEEEEEEEENS_10bfloat16_tESK_NSA_8TiledMMAINSA_8MMA_AtomIJNSA_20SM100_MMA_F16BF16_SSISK_SK_fLi128ELi128ELNSA_4UMMA5MajorE0ELSP_0ELNSO_7ScaleInE0ELSQ_0EEEEEENSA_6LayoutISE_NSB_IJNSC_ILi0EEESU_SU_EEEEENSB_IJNSA_10UnderscoreESX_SX_EEEEENS7_6detail27Sm100ImplicitGemmTileTraitsINSA_20SM90_TMA_LOAD_IM2COLENSA_14ComposedLayoutINSA_7SwizzleILi2ELi4ELi3EEENSA_18smem_ptr_flag_bitsILi16EEENST_INSB_IJNSC_ILi8EEESH_EEENSB_IJSH_SD_EEEEEEEvEENS11_INSA_13SM90_TMA_LOADES1C_vEEEENS_8epilogue10collective18CollectiveEpilogueINS1H_23Sm100TmaWarpSpecializedILi4ELi2ELi32ELb1ELb0EEEJSJ_NSB_IJNST_ISG_SD_EENST_ISH_SD_EEEEESK_NSB_IJNSB_IJlllEEESD_SU_EEESK_S1Q_NS1H_6fusion15FusionCallbacksIS1L_NS1R_17LinearCombinationISK_fSK_fLNS_15FloatRoundStyleE2EEESJ_S1O_JEEENSA_5SM1004TMEM4LOAD26SM100_TMEM_LOAD_32dp32b32xES12_S1C_NSA_39AutoVectorizingCopyWithAssumedAlignmentILi128EEENSA_21SM90_TMA_STORE_IM2COLES1C_S22_S22_EEEvvEEEEvNT_6ParamsE --------------------------
	.section	.nv.info._ZN7cutlass13device_kernelINS_4conv6kernel13ConvUniversalINS1_16ConvProblemShapeILNS1_8OperatorE0ELi2EEENS1_10collective14CollectiveConvINS1_47MainloopSm100TmaUmmaWarpSpecializedImplicitGemmILS5_0ELi12ELi2ELi1ELi2EN4cute5tupleIJNSA_1CILi1EEESD_SD_EEEEENSB_IJNSC_ILi128EEESG_NSB_IJNSC_ILi32EEEEEEEEENS_10bfloat16_tESK_NSA_8TiledMMAINSA_8MMA_AtomIJNSA_20SM100_MMA_F16BF16_SSISK_SK_fLi128ELi128ELNSA_4UMMA5MajorE0ELSP_0ELNSO_7ScaleInE0ELSQ_0EEEEEENSA_6LayoutISE_NSB_IJNSC_ILi0EEESU_SU_EEEEENSB_IJNSA_10UnderscoreESX_SX_EEEEENS7_6detail27Sm100ImplicitGemmTileTraitsINSA_20SM90_TMA_LOAD_IM2COLENSA_14ComposedLayoutINSA_7SwizzleILi2ELi4ELi3EEENSA_18smem_ptr_flag_bitsILi16EEENST_INSB_IJNSC_ILi8EEESH_EEENSB_IJSH_SD_EEEEEEEvEENS11_INSA_13SM90_TMA_LOADES1C_vEEEENS_8epilogue10collective18CollectiveEpilogueINS1H_23Sm100TmaWarpSpecializedILi4ELi2ELi32ELb1ELb0EEEJSJ_NSB_IJNST_ISG_SD_EENST_ISH_SD_EEEEESK_NSB_IJNSB_IJlllEEESD_SU_EEESK_S1Q_NS1H_6fusion15FusionCallbacksIS1L_NS1R_17LinearCombinationISK_fSK_fLNS_15FloatRoundStyleE2EEESJ_S1O_JEEENSA_5SM1004TMEM4LOAD26SM100_TMEM_LOAD_32dp32b32xES12_S1C_NSA_39AutoVectorizingCopyWithAssumedAlignmentILi128EEENSA_21SM90_TMA_STORE_IM2COLES1C_S22_S22_EEEvvEEEEvNT_6ParamsE,"",@"SHT_CUDA_INFO"
	.sectionflags	@""
	.align	4


	//----- nvinfo : EIATTR_CUDA_API_VERSION
	.align		4
        /*0000*/ 	.byte	0x04, 0x37
        /*0002*/ 	.short	(.L_31 - .L_30)
.L_30:
        /*0004*/ 	.word	0x00000082


	//----- nvinfo : EIATTR_KPARAM_INFO
	.align		4
.L_31:
        /*0008*/ 	.byte	0x04, 0x17
        /*000a*/ 	.short	(.L_33 - .L_32)
.L_32:
        /*000c*/ 	.word	0x00000000
        /*0010*/ 	.short	0x0000
        /*0012*/ 	.short	0x0000
        /*0014*/ 	.byte	0x00, 0xf0, 0x01, 0x20


	//----- nvinfo : EIATTR_AT_ENTRY_FRAGMENTS
	.align		4
.L_33:
        /*0018*/ 	.byte	0x04, 0x4f
        /*001a*/ 	.short	(.L_35 - .L_34)


	//   ....[0]....
.L_34:
        /*001c*/ 	.word	0x00000006


	//----- nvinfo : EIATTR_RESERVED_SMEM_USED
	.align		4
.L_35:
        /*0020*/ 	.byte	0x01, 0x41
	.zero		2


	//----- nvinfo : EIATTR_SPARSE_MMA_MASK
	.align		4
        /*0024*/ 	.byte	0x03, 0x50
        /*0026*/ 	.short	0x0000


	//----- nvinfo : EIATTR_TCGEN05_1CTA_USED
	.align		4
        /*0028*/ 	.byte	0x01, 0x51
	.zero		2


	//----- nvinfo : EIATTR_MAXREG_COUNT
	.align		4
        /*002c*/ 	.byte	0x03, 0x1b
        /*002e*/ 	.short	0x00ff


	//----- nvinfo : EIATTR_NUM_BARRIERS
	.align		4
        /*0030*/ 	.byte	0x02, 0x4c
        /*0032*/ 	.byte	0x07
	.zero		1


	//----- nvinfo : EIATTR_EXTERNS
	.align		4
        /*0034*/ 	.byte	0x04, 0x0f
        /*0036*/ 	.short	(.L_37 - .L_36)


	//   ....[0]....
	.align		4
.L_36:
        /*0038*/ 	.word	index@(__assertfail)


	//----- nvinfo : EIATTR_MERCURY_ISA_VERSION
	.align		4
.L_37:
        /*003c*/ 	.byte	0x03, 0x5f
        /*003e*/ 	.short	0x0101


	//----- nvinfo : EIATTR_INT_WARP_WIDE_INSTR_OFFSETS
	.align		4
        /*0040*/ 	.byte	0x04, 0x31
        /*0042*/ 	.short	(.L_39 - .L_38)


	//   ....[0]....
.L_38:
        /*0044*/ 	.word	0x00003dc0


	//   ....[1]....
        /*0048*/ 	.word	0x00003de0


	//   ....[2]....
        /*004c*/ 	.word	0x00003e10


	//   ....[3]....
        /*0050*/ 	.word	0x000048d0


	//   ....[4]....
        /*0054*/ 	.word	0x000048f0


	//   ....[5]....
        /*0058*/ 	.word	0x00004a00


	//   ....[6]....
        /*005c*/ 	.word	0x00004a20


	//   ....[7]....
        /*0060*/ 	.word	0x00004b80


	//   ....[8]....
        /*0064*/ 	.word	0x00004ba0


	//   ....[9]....
        /*0068*/ 	.word	0x00004de0


	//   ....[10]....
        /*006c*/ 	.word	0x00004df0


	//----- nvinfo : EIATTR_COOP_GROUP_MASK_REGIDS
	.align		4
.L_39:
        /*0070*/ 	.byte	0x04, 0x29
        /*0072*/ 	.short	(.L_41 - .L_40)


	//   ....[0]....
.L_40:
        /*0074*/ 	.word	0xffffffff


	//   ....[1]....
        /*0078*/ 	.word	0xffffffff


	//   ....[2]....
        /*007c*/ 	.word	0xffffffff


	//   ....[3]....
        /*0080*/ 	.word	0xffffffff


	//   ....[4]....
        /*0084*/ 	.word	0xffffffff


	//   ....[5]....
        /*0088*/ 	.word	0xffffffff


	//   ....[6]....
        /*008c*/ 	.word	0xffffffff


	//   ....[7]....
        /*0090*/ 	.word	0xffffffff


	//   ....[8]....
        /*0094*/ 	.word	0xffffffff


	//   ....[9]....
        /*0098*/ 	.word	0xffffffff


	//   ....[10]....
        /*009c*/ 	.word	0xffffffff


	//   ....[11]....
        /*00a0*/ 	.word	0xffffffff


	//----- nvinfo : EIATTR_COOP_GROUP_INSTR_OFFSETS
	.align		4
.L_41:
        /*00a4*/ 	.byte	0x04, 0x28
        /*00a6*/ 	.short	(.L_43 - .L_42)


	//   ....[0]....
.L_42:
        /*00a8*/ 	.word	0x000000a0


	//   ....[1]....
        /*00ac*/ 	.word	0x000004e0


	//   ....[2]....
        /*00b0*/ 	.word	0x00000780


	//   ....[3]....
        /*00b4*/ 	.word	0x00000920


	//   ....[4]....
        /*00b8*/ 	.word	0x00000a20


	//   ....[5]....
        /*00bc*/ 	.word	0x00000b70


	//   ....[6]....
        /*00c0*/ 	.word	0x000021f0


	//   ....[7]....
        /*00c4*/ 	.word	0x00003220


	//   ....[8]....
        /*00c8*/ 	.word	0x00003430


	//   ....[9]....
        /*00cc*/ 	.word	0x00003460


	//   ....[10]....
        /*00d0*/ 	.word	0x00003ca0


	//   ....[11]....
        /*00d4*/ 	.word	0x00003ee0


	//----- nvinfo : EIATTR_VRC_CTA_INIT_COUNT
	.align		4
.L_43:
        /*00d8*/ 	.byte	0x02, 0x4a
        /*00da*/ 	.byte	0x80
	.zero		1


	//----- nvinfo : EIATTR_SYSCALL_OFFSETS
	.align		4
        /*00dc*/ 	.byte	0x04, 0x46
        /*00de*/ 	.short	(.L_45 - .L_44)


	//   ....[0]....
.L_44:
        /*00e0*/ 	.word	0x000059c0


	//   ....[1]....
        /*00e4*/ 	.word	0x00005ab0


	//   ....[2]....
        /*00e8*/ 	.word	0x000062f0


	//   ....[3]....
        /*00ec*/ 	.word	0x00006f90


	//   ....[4]....
        /*00f0*/ 	.word	0x00007bf0


	//   ....[5]....
        /*00f4*/ 	.word	0x00008840


	//----- nvinfo : EIATTR_MBARRIER_INSTR_OFFSETS
	.align		4
.L_45:
        /*00f8*/ 	.byte	0x04, 0x39
        /*00fa*/ 	.short	(.L_47 - .L_46)


	//   ....[0]....
.L_46:
        /*00fc*/ 	.word	0x000005e0
        /*0100*/ 	.word	0x000000ff
        /*0104*/ 	.word	0x00000000
        /*0108*/ 	.short	0x0100
        /*010a*/ 	.byte	0x05
	.zero		1


	//   ....[1]....
        /*010c*/ 	.word	0x000005f0
        /*0110*/ 	.word	0x000000ff
        /*0114*/ 	.word	0x00000060
        /*0118*/ 	.short	0x0100
        /*011a*/ 	.byte	0x05
	.zero		1


	//   ....[2]....
        /*011c*/ 	.word	0x00000600
        /*0120*/ 	.word	0x000000ff
        /*0124*/ 	.word	0x00000008
        /*0128*/ 	.short	0x0100
        /*012a*/ 	.byte	0x05
	.zero		1


	//   ....[3]....
        /*012c*/ 	.word	0x00000610
        /*0130*/ 	.word	0x000000ff
        /*0134*/ 	.word	0x00000068
        /*0138*/ 	.short	0x0100
        /*013a*/ 	.byte	0x05
	.zero		1


	//   ....[4]....
        /*013c*/ 	.word	0x00000620
        /*0140*/ 	.word	0x000000ff
        /*0144*/ 	.word	0x00000010
        /*0148*/ 	.short	0x0100
        /*014a*/ 	.byte	0x05
	.zero		1


	//   ....[5]....
        /*014c*/ 	.word	0x00000630
        /*0150*/ 	.word	0x000000ff
        /*0154*/ 	.word	0x00000070
        /*0158*/ 	.short	0x0100
        /*015a*/ 	.byte	0x05
	.zero		1


	//   ....[6]....
        /*015c*/ 	.word	0x00000640
        /*0160*/ 	.word	0x000000ff
        /*0164*/ 	.word	0x00000018
        /*0168*/ 	.short	0x0100
        /*016a*/ 	.byte	0x05
	.zero		1


	//   ....[7]....
        /*016c*/ 	.word	0x00000650
        /*0170*/ 	.word	0x000000ff
        /*0174*/ 	.word	0x00000078
        /*0178*/ 	.short	0x0100
        /*017a*/ 	.byte	0x05
	.zero		1


	//   ....[8]....
        /*017c*/ 	.word	0x00000660
        /*0180*/ 	.word	0x000000ff
        /*0184*/ 	.word	0x00000020
        /*0188*/ 	.short	0x0100
        /*018a*/ 	.byte	0x05
	.zero		1


	//   ....[9]....
        /*018c*/ 	.word	0x00000670
        /*0190*/ 	.word	0x000000ff
        /*0194*/ 	.word	0x00000080
        /*0198*/ 	.short	0x0100
        /*019a*/ 	.byte	0x05
	.zero		1


	//   ....[10]....
        /*019c*/ 	.word	0x00000680
        /*01a0*/ 	.word	0x000000ff
        /*01a4*/ 	.word	0x00000028
        /*01a8*/ 	.short	0x0100
        /*01aa*/ 	.byte	0x05
	.zero		1


	//   ....[11]....
        /*01ac*/ 	.word	0x00000690
        /*01b0*/ 	.word	0x000000ff
        /*01b4*/ 	.word	0x00000088
        /*01b8*/ 	.short	0x0100
        /*01ba*/ 	.byte	0x05
	.zero		1


	//   ....[12]....
        /*01bc*/ 	.word	0x000006a0
        /*01c0*/ 	.word	0x000000ff
        /*01c4*/ 	.word	0x00000030
        /*01c8*/ 	.short	0x0100
        /*01ca*/ 	.byte	0x05
	.zero		1


	//   ....[13]....
        /*01cc*/ 	.word	0x000006b0
        /*01d0*/ 	.word	0x000000ff
        /*01d4*/ 	.word	0x00000090
        /*01d8*/ 	.short	0x0100
        /*01da*/ 	.byte	0x05
	.zero		1


	//   ....[14]....
        /*01dc*/ 	.word	0x000006c0
        /*01e0*/ 	.word	0x000000ff
        /*01e4*/ 	.word	0x00000038
        /*01e8*/ 	.short	0x0100
        /*01ea*/ 	.byte	0x05
	.zero		1


	//   ....[15]....
        /*01ec*/ 	.word	0x000006d0
        /*01f0*/ 	.word	0x000000ff
        /*01f4*/ 	.word	0x00000098
        /*01f8*/ 	.short	0x0100
        /*01fa*/ 	.byte	0x05
	.zero		1


	//   ....[16]....
        /*01fc*/ 	.word	0x000006e0
        /*0200*/ 	.word	0x000000ff
        /*0204*/ 	.word	0x00000040
        /*0208*/ 	.short	0x0100
        /*020a*/ 	.byte	0x05
	.zero		1


	//   ....[17]....
        /*020c*/ 	.word	0x000006f0
        /*0210*/ 	.word	0x000000ff
        /*0214*/ 	.word	0x000000a0
        /*0218*/ 	.short	0x0100
        /*021a*/ 	.byte	0x05
	.zero		1


	//   ....[18]....
        /*021c*/ 	.word	0x00000700
        /*0220*/ 	.word	0x000000ff
        /*0224*/ 	.word	0x00000048
        /*0228*/ 	.short	0x0100
        /*022a*/ 	.byte	0x05
	.zero		1


	//   ....[19]....
        /*022c*/ 	.word	0x00000710
        /*0230*/ 	.word	0x000000ff
        /*0234*/ 	.word	0x000000a8
        /*0238*/ 	.short	0x0100
        /*023a*/ 	.byte	0x05
	.zero		1


	//   ....[20]....
        /*023c*/ 	.word	0x00000720
        /*0240*/ 	.word	0x000000ff
        /*0244*/ 	.word	0x00000050
        /*0248*/ 	.short	0x0100
        /*024a*/ 	.byte	0x05
	.zero		1


	//   ....[21]....
        /*024c*/ 	.word	0x00000730
        /*0250*/ 	.word	0x000000ff
        /*0254*/ 	.word	0x000000b0
        /*0258*/ 	.short	0x0100
        /*025a*/ 	.byte	0x05
	.zero		1


	//   ....[22]....
        /*025c*/ 	.word	0x00000740
        /*0260*/ 	.word	0x000000ff
        /*0264*/ 	.word	0x00000058
        /*0268*/ 	.short	0x0100
        /*026a*/ 	.byte	0x05
	.zero		1


	//   ....[23]....
        /*026c*/ 	.word	0x00000750
        /*0270*/ 	.word	0x000000ff
        /*0274*/ 	.word	0x000000b8
        /*0278*/ 	.short	0x0100
        /*027a*/ 	.byte	0x05
	.zero		1


	//   ....[24]....
        /*027c*/ 	.word	0x00000890
        /*0280*/ 	.word	0x000000ff
        /*0284*/ 	.word	0x000000c0
        /*0288*/ 	.short	0x0100
        /*028a*/ 	.byte	0x07
	.zero		1


	//   ....[25]....
        /*028c*/ 	.word	0x000008a0
        /*0290*/ 	.word	0x000000ff
        /*0294*/ 	.word	0x000000e0
        /*0298*/ 	.short	0x0100
        /*029a*/ 	.byte	0x07
	.zero		1


	//   ....[26]....
        /*029c*/ 	.word	0x000008b0
        /*02a0*/ 	.word	0x000000ff
        /*02a4*/ 	.word	0x000000c8
        /*02a8*/ 	.short	0x0100
        /*02aa*/ 	.byte	0x07
	.zero		1


	//   ....[27]....
        /*02ac*/ 	.word	0x000008c0
        /*02b0*/ 	.word	0x000000ff
        /*02b4*/ 	.word	0x000000e8
        /*02b8*/ 	.short	0x0100
        /*02ba*/ 	.byte	0x07
	.zero		1


	//   ....[28]....
        /*02bc*/ 	.word	0x000008d0
        /*02c0*/ 	.word	0x000000ff
        /*02c4*/ 	.word	0x000000d0
        /*02c8*/ 	.short	0x0100
        /*02ca*/ 	.byte	0x07
	.zero		1


	//   ....[29]....
        /*02cc*/ 	.word	0x000008e0
        /*02d0*/ 	.word	0x000000ff
        /*02d4*/ 	.word	0x000000f0
        /*02d8*/ 	.short	0x0100
        /*02da*/ 	.byte	0x07
	.zero		1


	//   ....[30]....
        /*02dc*/ 	.word	0x000008f0
        /*02e0*/ 	.word	0x000000ff
        /*02e4*/ 	.word	0x000000d8
        /*02e8*/ 	.short	0x0100
        /*02ea*/ 	.byte	0x07
	.zero		1


	//   ....[31]....
        /*02ec*/ 	.word	0x00000900
        /*02f0*/ 	.word	0x000000ff
        /*02f4*/ 	.word	0x000000f8
        /*02f8*/ 	.short	0x0100
        /*02fa*/ 	.byte	0x07
	.zero		1


	//   ....[32]....
        /*02fc*/ 	.word	0x000009f0
        /*0300*/ 	.word	0x000000ff
        /*0304*/ 	.word	0x00000100
        /*0308*/ 	.short	0x0100
        /*030a*/ 	.byte	0x05
	.zero		1


	//   ....[33]....
        /*030c*/ 	.word	0x00000a00
        /*0310*/ 	.word	0x000000ff
        /*0314*/ 	.word	0x00000108
        /*0318*/ 	.short	0x0100
        /*031a*/ 	.byte	0x05
	.zero		1


	//   ....[34]....
        /*031c*/ 	.word	0x00000b40
        /*0320*/ 	.word	0x000000ff
        /*0324*/ 	.word	0x00000110
        /*0328*/ 	.short	0x0100
        /*032a*/ 	.byte	0x05
	.zero		1


	//   ....[35]....
        /*032c*/ 	.word	0x00000b50
        /*0330*/ 	.word	0x000000ff
        /*0334*/ 	.word	0x00000118
        /*0338*/ 	.short	0x0100
        /*033a*/ 	.byte	0x05
	.zero		1


	//   ....[36]....
        /*033c*/ 	.word	0x00000c80
        /*0340*/ 	.word	0x000000ff
        /*0344*/ 	.word	0x00000120
        /*0348*/ 	.short	0x0100
        /*034a*/ 	.byte	0x07
	.zero		1


	//   ....[37]....
        /*034c*/ 	.word	0x00000c90
        /*0350*/ 	.word	0x000000ff
        /*0354*/ 	.word	0x00000130
        /*0358*/ 	.short	0x0100
        /*035a*/ 	.byte	0x07
	.zero		1


	//   ....[38]....
        /*035c*/ 	.word	0x00000ca0
        /*0360*/ 	.word	0x000000ff
        /*0364*/ 	.word	0x00000128
        /*0368*/ 	.short	0x0100
        /*036a*/ 	.byte	0x07
	.zero		1


	//   ....[39]....
        /*036c*/ 	.word	0x00000cb0
        /*0370*/ 	.word	0x000000ff
        /*0374*/ 	.word	0x00000138
        /*0378*/ 	.short	0x0100
        /*037a*/ 	.byte	0x07
	.zero		1


	//   ....[40]....
        /*037c*/ 	.word	0x000015f0
        /*0380*/ 	.word	0x000000ff
        /*0384*/ 	.word	0x00000060
        /*0388*/ 	.short	0x010a
        /*038a*/ 	.byte	0x04
	.zero		1


	//   ....[41]....
        /*038c*/ 	.word	0x000018b0
        /*0390*/ 	.word	0x000000ff
        /*0394*/ 	.word	0x00000060
        /*0398*/ 	.short	0x010a
        /*039a*/ 	.byte	0x09
	.zero		1


	//   ....[42]....
        /*039c*/ 	.word	0x00001a20
        /*03a0*/ 	.word	0x000000ff
        /*03a4*/ 	.word	0x00000060
        /*03a8*/ 	.short	0x010a
        /*03aa*/ 	.byte	0x08
	.zero		1


	//   ....[43]....
        /*03ac*/ 	.word	0x00001bd0
        /*03b0*/ 	.word	0x000000ff
        /*03b4*/ 	.word	0x00000108
        /*03b8*/ 	.short	0x0101
        /*03ba*/ 	.byte	0x16
	.zero		1


	//   ....[44]....
        /*03bc*/ 	.word	0x00001c00
        /*03c0*/ 	.word	0x000000ff
        /*03c4*/ 	.word	0x00000060
        /*03c8*/ 	.short	0x010a
        /*03ca*/ 	.byte	0x04
	.zero		1


	//   ....[45]....
        /*03cc*/ 	.word	0x00001ea0
        /*03d0*/ 	.word	0x000000ff
        /*03d4*/ 	.word	0x00000060
        /*03d8*/ 	.short	0x010a
        /*03da*/ 	.byte	0x09
	.zero		1


	//   ....[46]....
        /*03dc*/ 	.word	0x00002010
        /*03e0*/ 	.word	0x000000ff
        /*03e4*/ 	.word	0x00000060
        /*03e8*/ 	.short	0x010a
        /*03ea*/ 	.byte	0x08
	.zero		1


	//   ....[47]....
        /*03ec*/ 	.word	0x00002200
        /*03f0*/ 	.word	0x000000ff
        /*03f4*/ 	.word	0x00000110
        /*03f8*/ 	.short	0x010a
        /*03fa*/ 	.byte	0x16
	.zero		1


	//   ....[48]....
        /*03fc*/ 	.word	0x000022c0
        /*0400*/ 	.word	0x000000ff
        /*0404*/ 	.word	0x00000000
        /*0408*/ 	.short	0x0101
        /*040a*/ 	.byte	0x04
	.zero		1


	//   ....[49]....
        /*040c*/ 	.word	0x000027c0
        /*0410*/ 	.word	0x000000ff
        /*0414*/ 	.word	0x00000000
        /*0418*/ 	.short	0x010a
        /*041a*/ 	.byte	0x04
	.zero		1


	//   ....[50]....
        /*041c*/ 	.word	0x00002860
        /*0420*/ 	.word	0x000000ff
        /*0424*/ 	.word	0x00000000
        /*0428*/ 	.short	0x010a
        /*042a*/ 	.byte	0x04
	.zero		1


	//   ....[51]....
        /*042c*/ 	.word	0x00002900
        /*0430*/ 	.word	0x000000ff
        /*0434*/ 	.word	0x00000000
        /*0438*/ 	.short	0x010a
        /*043a*/ 	.byte	0x04
	.zero		1


	//   ....[52]....
        /*043c*/ 	.word	0x000029a0
        /*0440*/ 	.word	0x000000ff
        /*0444*/ 	.word	0x00000000
        /*0448*/ 	.short	0x010a
        /*044a*/ 	.byte	0x04
	.zero		1


	//   ....[53]....
        /*044c*/ 	.word	0x00002a40
        /*0450*/ 	.word	0x000000ff
        /*0454*/ 	.word	0x00000000
        /*0458*/ 	.short	0x010a
        /*045a*/ 	.byte	0x04
	.zero		1


	//   ....[54]....
        /*045c*/ 	.word	0x00002ae0
        /*0460*/ 	.word	0x000000ff
        /*0464*/ 	.word	0x00000000
        /*0468*/ 	.short	0x010a
        /*046a*/ 	.byte	0x04
	.zero		1


	//   ....[55]....
        /*046c*/ 	.word	0x00002b80
        /*0470*/ 	.word	0x000000ff
        /*0474*/ 	.word	0x00000000
        /*0478*/ 	.short	0x010a
        /*047a*/ 	.byte	0x04
	.zero		1


	//   ....[56]....
        /*047c*/ 	.word	0x00002c20
        /*0480*/ 	.word	0x000000ff
        /*0484*/ 	.word	0x00000000
        /*0488*/ 	.short	0x010a
        /*048a*/ 	.byte	0x04
	.zero		1


	//   ....[57]....
        /*048c*/ 	.word	0x00002cc0
        /*0490*/ 	.word	0x000000ff
        /*0494*/ 	.word	0x00000000
        /*0498*/ 	.short	0x010a
        /*049a*/ 	.byte	0x04
	.zero		1


	//   ....[58]....
        /*049c*/ 	.word	0x00002d60
        /*04a0*/ 	.word	0x000000ff
        /*04a4*/ 	.word	0x00000000
        /*04a8*/ 	.short	0x010a
        /*04aa*/ 	.byte	0x04
	.zero		1


	//   ....[59]....
        /*04ac*/ 	.word	0x00002e00
        /*04b0*/ 	.word	0x000000ff
        /*04b4*/ 	.word	0x00000000
        /*04b8*/ 	.short	0x010a
        /*04ba*/ 	.byte	0x04
	.zero		1


	//   ....[60]....
        /*04bc*/ 	.word	0x00002eb0
        /*04c0*/ 	.word	0x00000000
        /*04c4*/ 	.word	0x00000000
        /*04c8*/ 	.short	0x010a
        /*04ca*/ 	.byte	0xff
	.zero		1


	//   ....[61]....
        /*04cc*/ 	.word	0x00002fe0
        /*04d0*/ 	.word	0x000000ff
        /*04d4*/ 	.word	0x00000118
        /*04d8*/ 	.short	0x010a
        /*04da*/ 	.byte	0x2d
	.zero		1


	//   ....[62]....
        /*04dc*/ 	.word	0x00003080
        /*04e0*/ 	.word	0x000000ff
        /*04e4*/ 	.word	0x00000110
        /*04e8*/ 	.short	0x010a
        /*04ea*/ 	.byte	0x2d
	.zero		1


	//   ....[63]....
        /*04ec*/ 	.word	0x00003120
        /*04f0*/ 	.word	0x000000ff
        /*04f4*/ 	.word	0x00000000
        /*04f8*/ 	.short	0x0101
        /*04fa*/ 	.byte	0x06
	.zero		1


	//   ....[64]....
        /*04fc*/ 	.word	0x00003160
        /*0500*/ 	.word	0x000000ff
        /*0504*/ 	.word	0x00000118
        /*0508*/ 	.short	0x0106
        /*050a*/ 	.byte	0x2d
	.zero		1


	//   ....[65]....
        /*050c*/ 	.word	0x000031a0
        /*0510*/ 	.word	0x00000000
        /*0514*/ 	.word	0x00000118
        /*0518*/ 	.short	0x010a
        /*051a*/ 	.byte	0xff
	.zero		1


	//   ....[66]....
        /*051c*/ 	.word	0x000036b0
        /*0520*/ 	.word	0x000000ff
        /*0524*/ 	.word	0x00000110
        /*0528*/ 	.short	0x010a
        /*052a*/ 	.byte	0x06
	.zero		1


	//   ....[67]....
        /*052c*/ 	.word	0x00003760
        /*0530*/ 	.word	0x000000ff
        /*0534*/ 	.word	0x00000000
        /*0538*/ 	.short	0x0101
        /*053a*/ 	.byte	0x05
	.zero		1


	//   ....[68]....
        /*053c*/ 	.word	0x00003770
        /*0540*/ 	.word	0x000000ff
        /*0544*/ 	.word	0x00000130
        /*0548*/ 	.short	0x010a
        /*054a*/ 	.byte	0x08
	.zero		1


	//   ....[69]....
        /*054c*/ 	.word	0x00003830
        /*0550*/ 	.word	0x000000ff
        /*0554*/ 	.word	0x00000000
        /*0558*/ 	.short	0x010a
        /*055a*/ 	.byte	0x04
	.zero		1


	//   ....[70]....
        /*055c*/ 	.word	0x00003870
        /*0560*/ 	.word	0x000000ff
        /*0564*/ 	.word	0x00000000
        /*0568*/ 	.short	0x010a
        /*056a*/ 	.byte	0x07
	.zero		1


	//   ....[71]....
        /*056c*/ 	.word	0x000039a0
        /*0570*/ 	.word	0x000000ff
        /*0574*/ 	.word	0x00000000
        /*0578*/ 	.short	0x010a
        /*057a*/ 	.byte	0x04
	.zero		1


	//   ....[72]....
        /*057c*/ 	.word	0x00003bf0
        /*0580*/ 	.word	0x000000ff
        /*0584*/ 	.word	0x00000000
        /*0588*/ 	.short	0x010a
        /*058a*/ 	.byte	0x05
	.zero		1


	//   ....[73]....
        /*058c*/ 	.word	0x00003c80
        /*0590*/ 	.word	0x000000ff
        /*0594*/ 	.word	0x00000000
        /*0598*/ 	.short	0x010a
        /*059a*/ 	.byte	0x07
	.zero		1


	//   ....[74]....
        /*059c*/ 	.word	0x000041a0
        /*05a0*/ 	.word	0x000000ff
        /*05a4*/ 	.word	0x00000110
        /*05a8*/ 	.short	0x010a
        /*05aa*/ 	.byte	0x16
	.zero		1


	//   ....[75]....
        /*05ac*/ 	.word	0x00004240
        /*05b0*/ 	.word	0x000000ff
        /*05b4*/ 	.word	0x00000000
        /*05b8*/ 	.short	0x0101
        /*05ba*/ 	.byte	0x0f
	.zero		1


	//   ....[76]....
        /*05bc*/ 	.word	0x00004560
        /*05c0*/ 	.word	0x000000ff
        /*05c4*/ 	.word	0x00000108
        /*05c8*/ 	.short	0x010a
        /*05ca*/ 	.byte	0x16
	.zero		1


	//   ....[77]....
        /*05cc*/ 	.word	0x00004740
        /*05d0*/ 	.word	0x000000ff
        /*05d4*/ 	.word	0x000000e0
        /*05d8*/ 	.short	0x010a
        /*05da*/ 	.byte	0x16
	.zero		1


	//   ....[78]....
        /*05dc*/ 	.word	0x000049b0
        /*05e0*/ 	.word	0x000000ff
        /*05e4*/ 	.word	0x000000c0
        /*05e8*/ 	.short	0x010b
        /*05ea*/ 	.byte	0x16
	.zero		1


	//   ....[79]....
        /*05ec*/ 	.word	0x000049c0
        /*05f0*/ 	.word	0x000000ff
        /*05f4*/ 	.word	0x00000000
        /*05f8*/ 	.short	0x0101
        /*05fa*/ 	.byte	0x1f
	.zero		1


	//   ....[80]....
        /*05fc*/ 	.word	0x000049d0
        /*0600*/ 	.word	0x000000ff
        /*0604*/ 	.word	0x000000e8
        /*0608*/ 	.short	0x010a
        /*060a*/ 	.byte	0x16
	.zero		1


	//   ....[81]....
        /*060c*/ 	.word	0x00004b20
        /*0610*/ 	.word	0x000000ff
        /*0614*/ 	.word	0x000000c8
        /*0618*/ 	.short	0x010b
        /*061a*/ 	.byte	0x16
	.zero		1


	//   ....[82]....
        /*061c*/ 	.word	0x00004b30
        /*0620*/ 	.word	0x000000ff
        /*0624*/ 	.word	0x00000000
        /*0628*/ 	.short	0x0101
        /*062a*/ 	.byte	0x1e
	.zero		1


	//   ....[83]....
        /*062c*/ 	.word	0x00004b40
        /*0630*/ 	.word	0x000000ff
        /*0634*/ 	.word	0x000000f0
        /*0638*/ 	.short	0x010a
        /*063a*/ 	.byte	0x16
	.zero		1


	//   ....[84]....
        /*063c*/ 	.word	0x00004cc0
        /*0640*/ 	.word	0x000000ff
        /*0644*/ 	.word	0x000000d0
        /*0648*/ 	.short	0x010b
        /*064a*/ 	.byte	0x16
	.zero		1


	//   ....[85]....
        /*064c*/ 	.word	0x00004d00
        /*0650*/ 	.word	0x000000ff
        /*0654*/ 	.word	0x00000000
        /*0658*/ 	.short	0x0101
        /*065a*/ 	.byte	0x2d
	.zero		1


	//   ....[86]....
        /*065c*/ 	.word	0x00004d40
        /*0660*/ 	.word	0x000000ff
        /*0664*/ 	.word	0x000000f8
        /*0668*/ 	.short	0x010a
        /*066a*/ 	.byte	0x16
	.zero		1


	//   ....[87]....
        /*066c*/ 	.word	0x00004f50
        /*0670*/ 	.word	0x000000ff
        /*0674*/ 	.word	0x000000d8
        /*0678*/ 	.short	0x010b
        /*067a*/ 	.byte	0x16
	.zero		1


	//   ....[88]....
        /*067c*/ 	.word	0x00004f70
        /*0680*/ 	.word	0x000000ff
        /*0684*/ 	.word	0x00000000
        /*0688*/ 	.short	0x0101
        /*068a*/ 	.byte	0x17
	.zero		1


	//   ....[89]....
        /*068c*/ 	.word	0x00004fa0
        /*0690*/ 	.word	0x000000ff
        /*0694*/ 	.word	0x000000e0
        /*0698*/ 	.short	0x010a
        /*069a*/ 	.byte	0x16
	.zero		1


	//   ....[90]....
        /*069c*/ 	.word	0x00004fc0
        /*06a0*/ 	.word	0x000000ff
        /*06a4*/ 	.word	0x000000e8
        /*06a8*/ 	.short	0x010a
        /*06aa*/ 	.byte	0x16
	.zero		1


	//   ....[91]....
        /*06ac*/ 	.word	0x00004fe0
        /*06b0*/ 	.word	0x000000ff
        /*06b4*/ 	.word	0x000000f0
        /*06b8*/ 	.short	0x010a
        /*06ba*/ 	.byte	0x16
	.zero		1


	//   ....[92]....
        /*06bc*/ 	.word	0x00005020
        /*06c0*/ 	.word	0x00000000
        /*06c4*/ 	.word	0x000000f8
        /*06c8*/ 	.short	0x010a
        /*06ca*/ 	.byte	0xff
	.zero		1


	//   ....[93]....
        /*06cc*/ 	.word	0x00005380
        /*06d0*/ 	.word	0x000000ff
        /*06d4*/ 	.word	0x00000110
        /*06d8*/ 	.short	0x010a
        /*06da*/ 	.byte	0x32
	.zero		1


	//   ....[94]....
        /*06dc*/ 	.word	0x000054a0
        /*06e0*/ 	.word	0x000000ff
        /*06e4*/ 	.word	0x00000000
        /*06e8*/ 	.short	0x0101
        /*06ea*/ 	.byte	0x04
	.zero		1


	//   ....[95]....
        /*06ec*/ 	.word	0x00005f30
        /*06f0*/ 	.word	0x000000ff
        /*06f4*/ 	.word	0x000000c0
        /*06f8*/ 	.short	0x010a
        /*06fa*/ 	.byte	0x32
	.zero		1


	//   ....[96]....
        /*06fc*/ 	.word	0x00005ff0
        /*0700*/ 	.word	0x00000040
        /*0704*/ 	.word	0x00000120
        /*0708*/ 	.short	0x010a
        /*070a*/ 	.byte	0xff
	.zero		1


	//   ....[97]....
        /*070c*/ 	.word	0x000060e0
        /*0710*/ 	.word	0x000000ff
        /*0714*/ 	.word	0x000000c0
        /*0718*/ 	.short	0x010a
        /*071a*/ 	.byte	0x32
	.zero		1


	//   ....[98]....
        /*071c*/ 	.word	0x000061d0
        /*0720*/ 	.word	0x00000040
        /*0724*/ 	.word	0x00000120
        /*0728*/ 	.short	0x010a
        /*072a*/ 	.byte	0xff
	.zero		1


	//   ....[99]....
        /*072c*/ 	.word	0x00006cc0
        /*0730*/ 	.word	0x00000000
        /*0734*/ 	.word	0x00000000
        /*0738*/ 	.short	0x0101
        /*073a*/ 	.byte	0xff
	.zero		1


	//   ....[100]....
        /*073c*/ 	.word	0x00006cd0
        /*0740*/ 	.word	0x00000002
        /*0744*/ 	.word	0x000000c0
        /*0748*/ 	.short	0x010a
        /*074a*/ 	.byte	0xff
	.zero		1


	//   ....[101]....
        /*074c*/ 	.word	0x00006db0
        /*0750*/ 	.word	0x00000002
        /*0754*/ 	.word	0x000000c0
        /*0758*/ 	.short	0x010a
        /*075a*/ 	.byte	0xff
	.zero		1


	//   ....[102]....
        /*075c*/ 	.word	0x00007920
        /*0760*/ 	.word	0x00000000
        /*0764*/ 	.word	0x00000000
        /*0768*/ 	.short	0x0101
        /*076a*/ 	.byte	0xff
	.zero		1


	//   ....[103]....
        /*076c*/ 	.word	0x00007940
        /*0770*/ 	.word	0x00000006
        /*0774*/ 	.word	0x000000c0
        /*0778*/ 	.short	0x010a
        /*077a*/ 	.byte	0xff
	.zero		1


	//   ....[104]....
        /*077c*/ 	.word	0x00007a10
        /*0780*/ 	.word	0x00000006
        /*0784*/ 	.word	0x000000c0
        /*0788*/ 	.short	0x010a
        /*078a*/ 	.byte	0xff
	.zero		1


	//   ....[105]....
        /*078c*/ 	.word	0x00008570
        /*0790*/ 	.word	0x00000000
        /*0794*/ 	.word	0x00000000
        /*0798*/ 	.short	0x0101
        /*079a*/ 	.byte	0xff
	.zero		1


	//   ....[106]....
        /*079c*/ 	.word	0x00008590
        /*07a0*/ 	.word	0x00000002
        /*07a4*/ 	.word	0x000000c0
        /*07a8*/ 	.short	0x010a
        /*07aa*/ 	.byte	0xff
	.zero		1


	//   ....[107]....
        /*07ac*/ 	.word	0x00008660
        /*07b0*/ 	.word	0x00000002
        /*07b4*/ 	.word	0x000000c0
        /*07b8*/ 	.short	0x010a
        /*07ba*/ 	.byte	0xff
	.zero		1


	//   ....[108]....
        /*07bc*/ 	.word	0x000089c0
        /*07c0*/ 	.word	0x000000ff
        /*07c4*/ 	.word	0x00000000
        /*07c8*/ 	.short	0x0101
        /*07ca*/ 	.byte	0x05
	.zero		1


	//   ....[109]....
        /*07cc*/ 	.word	0x00009220
        /*07d0*/ 	.word	0x00000000
        /*07d4*/ 	.word	0x00000000
        /*07d8*/ 	.short	0x0101
        /*07da*/ 	.byte	0xff
	.zero		1


	//   ....[110]....
        /*07dc*/ 	.word	0x00009460
        /*07e0*/ 	.word	0x000000ff
        /*07e4*/ 	.word	0x00000000
        /*07e8*/ 	.short	0x0101
        /*07ea*/ 	.byte	0x04
	.zero		1


	//   ....[111]....
        /*07ec*/ 	.word	0x00009490
        /*07f0*/ 	.word	0x00000002
        /*07f4*/ 	.word	0x00000060
        /*07f8*/ 	.short	0x010a
        /*07fa*/ 	.byte	0xff
	.zero		1


	//   ....[112]....
        /*07fc*/ 	.word	0x000094f0
        /*0800*/ 	.word	0x00000002
        /*0804*/ 	.word	0x00000060
        /*0808*/ 	.short	0x010a
        /*080a*/ 	.byte	0xff
	.zero		1


	//   ....[113]....
        /*080c*/ 	.word	0x00009550
        /*0810*/ 	.word	0x00000002
        /*0814*/ 	.word	0x00000110
        /*0818*/ 	.short	0x010a
        /*081a*/ 	.byte	0xff
	.zero		1


	//   ....[114]....
        /*081c*/ 	.word	0x000095b0
        /*0820*/ 	.word	0x00000000
        /*0824*/ 	.word	0x00000000
        /*0828*/ 	.short	0x010a
        /*082a*/ 	.byte	0xff
	.zero		1


	//   ....[115]....
        /*082c*/ 	.word	0x00009610
        /*0830*/ 	.word	0x00000000
        /*0834*/ 	.word	0x00000000
        /*0838*/ 	.short	0x010a
        /*083a*/ 	.byte	0xff
	.zero		1


	//   ....[116]....
        /*083c*/ 	.word	0x00009670
        /*0840*/ 	.word	0x00000000
        /*0844*/ 	.word	0x00000000
        /*0848*/ 	.short	0x010a
        /*084a*/ 	.byte	0xff
	.zero		1


	//   ....[117]....
        /*084c*/ 	.word	0x000096d0
        /*0850*/ 	.word	0x00000000
        /*0854*/ 	.word	0x00000000
        /*0858*/ 	.short	0x010a
        /*085a*/ 	.byte	0xff
	.zero		1


	//   ....[118]....
        /*085c*/ 	.word	0x00009730
        /*0860*/ 	.word	0x00000000
        /*0864*/ 	.word	0x00000000
        /*0868*/ 	.short	0x010a
        /*086a*/ 	.byte	0xff
	.zero		1


	//   ....[119]....
        /*086c*/ 	.word	0x00009790
        /*0870*/ 	.word	0x00000000
        /*0874*/ 	.word	0x00000000
        /*0878*/ 	.short	0x010a
        /*087a*/ 	.byte	0xff
	.zero		1


	//   ....[120]....
        /*087c*/ 	.word	0x000097f0
        /*0880*/ 	.word	0x00000000
        /*0884*/ 	.word	0x00000000
        /*0888*/ 	.short	0x010a
        /*088a*/ 	.byte	0xff
	.zero		1


	//   ....[121]....
        /*088c*/ 	.word	0x00009850
        /*0890*/ 	.word	0x00000000
        /*0894*/ 	.word	0x00000000
        /*0898*/ 	.short	0x010a
        /*089a*/ 	.byte	0xff
	.zero		1


	//   ....[122]....
        /*089c*/ 	.word	0x000098b0
        /*08a0*/ 	.word	0x00000000
        /*08a4*/ 	.word	0x00000000
        /*08a8*/ 	.short	0x010a
        /*08aa*/ 	.byte	0xff
	.zero		1


	//   ....[123]....
        /*08ac*/ 	.word	0x00009910
        /*08b0*/ 	.word	0x00000000
        /*08b4*/ 	.word	0x00000000
        /*08b8*/ 	.short	0x010a
        /*08ba*/ 	.byte	0xff
	.zero		1


	//   ....[124]....
        /*08bc*/ 	.word	0x00009970
        /*08c0*/ 	.word	0x00000000
        /*08c4*/ 	.word	0x00000000
        /*08c8*/ 	.short	0x010a
        /*08ca*/ 	.byte	0xff
	.zero		1


	//   ....[125]....
        /*08cc*/ 	.word	0x000099d0
        /*08d0*/ 	.word	0x00000004
        /*08d4*/ 	.word	0x00000118
        /*08d8*/ 	.short	0x010a
        /*08da*/ 	.byte	0xff
	.zero		1


	//   ....[126]....
        /*08dc*/ 	.word	0x00009a30
        /*08e0*/ 	.word	0x00000004
        /*08e4*/ 	.word	0x00000110
        /*08e8*/ 	.short	0x010a
        /*08ea*/ 	.byte	0xff
	.zero		1


	//   ....[127]....
        /*08ec*/ 	.word	0x00009a90
        /*08f0*/ 	.word	0x00000000
        /*08f4*/ 	.word	0x00000110
        /*08f8*/ 	.short	0x010a
        /*08fa*/ 	.byte	0xff
	.zero		1


	//   ....[128]....
        /*08fc*/ 	.word	0x00009af0
        /*0900*/ 	.word	0x00000004
        /*0904*/ 	.word	0x00000130
        /*0908*/ 	.short	0x010a
        /*090a*/ 	.byte	0xff
	.zero		1


	//   ....[129]....
        /*090c*/ 	.word	0x00009b50
        /*0910*/ 	.word	0x00000000
        /*0914*/ 	.word	0x00000000
        /*0918*/ 	.short	0x010a
        /*091a*/ 	.byte	0xff
	.zero		1


	//   ....[130]....
        /*091c*/ 	.word	0x00009bb0
        /*0920*/ 	.word	0x00000000
        /*0924*/ 	.word	0x00000000
        /*0928*/ 	.short	0x010a
        /*092a*/ 	.byte	0xff
	.zero		1


	//   ....[131]....
        /*092c*/ 	.word	0x00009c10
        /*0930*/ 	.word	0x00000000
        /*0934*/ 	.word	0x00000000
        /*0938*/ 	.short	0x010a
        /*093a*/ 	.byte	0xff
	.zero		1


	//   ....[132]....
        /*093c*/ 	.word	0x00009c70
        /*0940*/ 	.word	0x00000000
        /*0944*/ 	.word	0x00000110
        /*0948*/ 	.short	0x010a
        /*094a*/ 	.byte	0xff
	.zero		1


	//   ....[133]....
        /*094c*/ 	.word	0x00009cd0
        /*0950*/ 	.word	0x00000000
        /*0954*/ 	.word	0x00000108
        /*0958*/ 	.short	0x010a
        /*095a*/ 	.byte	0xff
	.zero		1


	//   ....[134]....
        /*095c*/ 	.word	0x00009d30
        /*0960*/ 	.word	0x00000000
        /*0964*/ 	.word	0x000000e0
        /*0968*/ 	.short	0x010a
        /*096a*/ 	.byte	0xff
	.zero		1


	//   ....[135]....
        /*096c*/ 	.word	0x00009d90
        /*0970*/ 	.word	0x00000000
        /*0974*/ 	.word	0x000000e8
        /*0978*/ 	.short	0x010a
        /*097a*/ 	.byte	0xff
	.zero		1


	//   ....[136]....
        /*097c*/ 	.word	0x00009df0
        /*0980*/ 	.word	0x00000000
        /*0984*/ 	.word	0x000000f0
        /*0988*/ 	.short	0x010a
        /*098a*/ 	.byte	0xff
	.zero		1


	//   ....[137]....
        /*098c*/ 	.word	0x00009e50
        /*0990*/ 	.word	0x00000000
        /*0994*/ 	.word	0x000000f8
        /*0998*/ 	.short	0x010a
        /*099a*/ 	.byte	0xff
	.zero		1


	//   ....[138]....
        /*099c*/ 	.word	0x00009eb0
        /*09a0*/ 	.word	0x00000000
        /*09a4*/ 	.word	0x000000e0
        /*09a8*/ 	.short	0x010a
        /*09aa*/ 	.byte	0xff
	.zero		1


	//   ....[139]....
        /*09ac*/ 	.word	0x00009f10
        /*09b0*/ 	.word	0x00000000
        /*09b4*/ 	.word	0x000000e8
        /*09b8*/ 	.short	0x010a
        /*09ba*/ 	.byte	0xff
	.zero		1


	//   ....[140]....
        /*09bc*/ 	.word	0x00009f70
        /*09c0*/ 	.word	0x00000000
        /*09c4*/ 	.word	0x000000f0
        /*09c8*/ 	.short	0x010a
        /*09ca*/ 	.byte	0xff
	.zero		1


	//   ....[141]....
        /*09cc*/ 	.word	0x00009fd0
        /*09d0*/ 	.word	0x00000000
        /*09d4*/ 	.word	0x00000110
        /*09d8*/ 	.short	0x010a
        /*09da*/ 	.byte	0xff
	.zero		1


	//   ....[142]....
        /*09dc*/ 	.word	0x0000a030
        /*09e0*/ 	.word	0x00000002
        /*09e4*/ 	.word	0x000000c0
        /*09e8*/ 	.short	0x010a
        /*09ea*/ 	.byte	0xff
	.zero		1


	//   ....[143]....
        /*09ec*/ 	.word	0x0000a080
        /*09f0*/ 	.word	0x00000040
        /*09f4*/ 	.word	0x00000120
        /*09f8*/ 	.short	0x010a
        /*09fa*/ 	.byte	0xff
	.zero		1


	//   ....[144]....
        /*09fc*/ 	.word	0x0000a0d0
        /*0a00*/ 	.word	0x00000002
        /*0a04*/ 	.word	0x000000c0
        /*0a08*/ 	.short	0x010a
        /*0a0a*/ 	.byte	0xff
	.zero		1


	//   ....[145]....
        /*0a0c*/ 	.word	0x0000a120
        /*0a10*/ 	.word	0x00000006
        /*0a14*/ 	.word	0x000000c0
        /*0a18*/ 	.short	0x010a
        /*0a1a*/ 	.byte	0xff
	.zero		1


	//   ....[146]....
        /*0a1c*/ 	.word	0x0000a170
        /*0a20*/ 	.word	0x00000002
        /*0a24*/ 	.word	0x000000c0
        /*0a28*/ 	.short	0x010a
        /*0a2a*/ 	.byte	0xff
	.zero		1


	//----- nvinfo : EIATTR_NUM_MBARRIERS
	.align		4
.L_47:
        /*0a2c*/ 	.byte	0x03, 0x38
        /*0a2e*/ 	.short	0x0028


	//----- nvinfo : EIATTR_EXIT_INSTR_OFFSETS
	.align		4
        /*0a30*/ 	.byte	0x04, 0x1c
        /*0a32*/ 	.short	(.L_49 - .L_48)


	//   ....[0]....
.L_48:
        /*0a34*/ 	.word	0x00002ee0


	//   ....[1]....
        /*0a38*/ 	.word	0x00003170


	//   ....[2]....
        /*0a3c*/ 	.word	0x000031d0


	//   ....[3]....
        /*0a40*/ 	.word	0x00003ef0


	//   ....[4]....
        /*0a44*/ 	.word	0x00005050


	//   ....[5]....
        /*0a48*/ 	.word	0x00005090


	//   ....[6]....
        /*0a4c*/ 	.word	0x00009350


	//   ....[7]....
        /*0a50*/ 	.word	0x000093d0


	//   ....[8]....
        /*0a54*/ 	.word	0x00009400


	//   ....[9]....
        /*0a58*/ 	.word	0x00009470


	//----- nvinfo : EIATTR_MAX_THREADS
	.align		4
.L_49:
        /*0a5c*/ 	.byte	0x04, 0x05
        /*0a5e*/ 	.short	(.L_51 - .L_50)
.L_50:
        /*0a60*/ 	.word	0x00000100
        /*0a64*/ 	.word	0x00000001
        /*0a68*/ 	.word	0x00000001


	//----- nvinfo : EIATTR_CRS_STACK_SIZE
	.align		4
.L_51:
        /*0a6c*/ 	.byte	0x04, 0x1e
        /*0a6e*/ 	.short	(.L_53 - .L_52)
.L_52:
        /*0a70*/ 	.word	0x00000000


	//----- nvinfo : EIATTR_CBANK_PARAM_SIZE
	.align		4
.L_53:
        /*0a74*/ 	.byte	0x03, 0x19
        /*0a76*/ 	.short	0x0800


	//----- nvinfo : EIATTR_PARAM_CBANK
	.align		4
        /*0a78*/ 	.byte	0x04, 0x0a
        /*0a7a*/ 	.short	(.L_55 - .L_54)
	.align		4
.L_54:
        /*0a7c*/ 	.word	index@(.nv.constant0._ZN7cutlass13device_kernelINS_4conv6kernel13ConvUniversalINS1_16ConvProblemShapeILNS1_8OperatorE0ELi2EEENS1_10collective14CollectiveConvINS1_47MainloopSm100TmaUmmaWarpSpecializedImplicitGemmILS5_0ELi12ELi2ELi1ELi2EN4cute5tupleIJNSA_1CILi1EEESD_SD_EEEEENSB_IJNSC_ILi128EEESG_NSB_IJNSC_ILi32EEEEEEEEENS_10bfloat16_tESK_NSA_8TiledMMAINSA_8MMA_AtomIJNSA_20SM100_MMA_F16BF16_SSISK_SK_fLi128ELi128ELNSA_4UMMA5MajorE0ELSP_0ELNSO_7ScaleInE0ELSQ_0EEEEEENSA_6LayoutISE_NSB_IJNSC_ILi0EEESU_SU_EEEEENSB_IJNSA_10UnderscoreESX_SX_EEEEENS7_6detail27Sm100ImplicitGemmTileTraitsINSA_20SM90_TMA_LOAD_IM2COLENSA_14ComposedLayoutINSA_7SwizzleILi2ELi4ELi3EEENSA_18smem_ptr_flag_bitsILi16EEENST_INSB_IJNSC_ILi8EEESH_EEENSB_IJSH_SD_EEEEEEEvEENS11_INSA_13SM90_TMA_LOADES1C_vEEEENS_8epilogue10collective18CollectiveEpilogueINS1H_23Sm100TmaWarpSpecializedILi4ELi2ELi32ELb1ELb0EEEJSJ_NSB_IJNST_ISG_SD_EENST_ISH_SD_EEEEESK_NSB_IJNSB_IJlllEEESD_SU_EEESK_S1Q_NS1H_6fusion15FusionCallbacksIS1L_NS1R_17LinearCombinationISK_fSK_fLNS_15FloatRoundStyleE2EEESJ_S1O_JEEENSA_5SM1004TMEM4LOAD26SM100_TMEM_LOAD_32dp32b32xES12_S1C_NSA_39AutoVectorizingCopyWithAssumedAlignmentILi128EEENSA_21SM90_TMA_STORE_IM2COLES1C_S22_S22_EEEvvEEEEvNT_6ParamsE)
        /*0a80*/ 	.short	0x0380
        /*0a82*/ 	.short	0x0800


	//----- nvinfo : EIATTR_SW_WAR
	.align		4
.L_55:
        /*0a84*/ 	.byte	0x04, 0x36
        /*0a86*/ 	.short	(.L_57 - .L_56)
.L_56:
        /*0a88*/ 	.word	0x00000008
.L_57:


//--------------------- .nv.callgraph             --------------------------
	.section	.nv.callgraph,"",@"SHT_CUDA_CALLGRAPH"
	.align	4
	.sectionentsize	8
	.align		4
        /*0000*/ 	.word	0x00000000
	.align		4
        /*0004*/ 	.word	0xffffffff
	.align		4
        /*0008*/ 	.word	index@(_ZN7cutlass13device_kernelINS_4conv6kernel13ConvUniversalINS1_16ConvProblemShapeILNS1_8OperatorE0ELi2EEENS1_10collective14CollectiveConvINS1_47MainloopSm100TmaUmmaWarpSpecializedImplicitGemmILS5_0ELi12ELi2ELi1ELi2EN4cute5tupleIJNSA_1CILi1EEESD_SD_EEEEENSB_IJNSC_ILi128EEESG_NSB_IJNSC_ILi32EEEEEEEEENS_10bfloat16_tESK_NSA_8TiledMMAINSA_8MMA_AtomIJNSA_20SM100_MMA_F16BF16_SSISK_SK_fLi128ELi128ELNSA_4UMMA5MajorE0ELSP_0ELNSO_7ScaleInE0ELSQ_0EEEEEENSA_6LayoutISE_NSB_IJNSC_ILi0EEESU_SU_EEEEENSB_IJNSA_10UnderscoreESX_SX_EEEEENS7_6detail27Sm100ImplicitGemmTileTraitsINSA_20SM90_TMA_LOAD_IM2COLENSA_14ComposedLayoutINSA_7SwizzleILi2ELi4ELi3EEENSA_18smem_ptr_flag_bitsILi16EEENST_INSB_IJNSC_ILi8EEESH_EEENSB_IJSH_SD_EEEEEEEvEENS11_INSA_13SM90_TMA_LOADES1C_vEEEENS_8epilogue10collective18CollectiveEpilogueINS1H_23Sm100TmaWarpSpecializedILi4ELi2ELi32ELb1ELb0EEEJSJ_NSB_IJNST_ISG_SD_EENST_ISH_SD_EEEEESK_NSB_IJNSB_IJlllEEESD_SU_EEESK_S1Q_NS1H_6fusion15FusionCallbacksIS1L_NS1R_17LinearCombinationISK_fSK_fLNS_15FloatRoundStyleE2EEESJ_S1O_JEEENSA_5SM1004TMEM4LOAD26SM100_TMEM_LOAD_32dp32b32xES12_S1C_NSA_39AutoVectorizingCopyWithAssumedAlignmentILi128EEENSA_21SM90_TMA_STORE_IM2COLES1C_S22_S22_EEEvvEEEEvNT_6ParamsE)
	.align		4
        /*000c*/ 	.word	index@(__assertfail)
	.align		4
        /*0010*/ 	.word	0x00000000
	.align		4
        /*0014*/ 	.word	0xfffffffe
	.align		4
        /*0018*/ 	.word	0x00000000
	.align		4
        /*001c*/ 	.word	0xfffffffd
	.align		4
        /*0020*/ 	.word	0x00000000
	.align		4
        /*0024*/ 	.word	0xfffffffc


//--------------------- .nv.constant4             --------------------------
	.section	.nv.constant4,"a",@progbits
	.align	8
	.align		8
.nv.constant4:
        /*0000*/ 	.dword	__assertfail
	.align		8
        /*0008*/ 	.dword	__unnamed_1
	.align		8
        /*0010*/ 	.dword	__unnamed_2
	.align		8
        /*0018*/ 	.dword	_ZN39_INTERNAL_39008de7_4_k_cu_145dea58_35364cuda3std3__45__cpo5beginE
	.align		8
        /*0020*/ 	.dword	_ZN39_INTERNAL_39008de7_4_k_cu_145dea58_35364cuda3std3__45__cpo3endE
	.align		8
        /*0028*/ 	.dword	_ZN39_INTERNAL_39008de7_4_k_cu_145dea58_35364cuda3std3__45__cpo6cbeginE
	.align		8
        /*0030*/ 	.dword	_ZN39_INTERNAL_39008de7_4_k_cu_145dea58_35364cuda3std3__45__cpo4cendE
	.align		8
        /*0038*/ 	.dword	_ZN39_INTERNAL_39008de7_4_k_cu_145dea58_35364cuda3std3__441_GLOBAL__N__39008de7_4_k_cu_145dea58_35366ignoreE
	.align		8
        /*0040*/ 	.dword	_ZN39_INTERNAL_39008de7_4_k_cu_145dea58_35364cuda3std3__419piecewise_constructE
	.align		8
        /*0048*/ 	.dword	_ZN39_INTERNAL_39008de7_4_k_cu_145dea58_35364cuda3std3__48in_placeE
	.align		8
        /*0050*/ 	.dword	_ZN39_INTERNAL_39008de7_4_k_cu_145dea58_35364cuda3std6ranges3__45__cpo4swapE
	.align		8
        /*0058*/ 	.dword	_ZN39_INTERNAL_39008de7_4_k_cu_145dea58_35364cuda3std6ranges3__45__cpo9iter_moveE
	.align		8
        /*0060*/ 	.dword	_ZN39_INTERNAL_39008de7_4_k_cu_145dea58_35364cute7productE
	.align		8
        /*0068*/ 	.dword	_ZN39_INTERNAL_39008de7_4_k_cu_145dea58_35364cute1_E
	.align		8
        /*0070*/ 	.dword	$str$27
	.align		8
        /*0078*/ 	.dword	$str$28
	.align		8
        /*0080*/ 	.dword	$str$29
	.align		8
        /*0088*/ 	.dword	$str$30


//--------------------- .text._ZN7cutlass13device_kernelINS_4conv6kernel13ConvUniversalINS1_16ConvProblemShapeILNS1_8OperatorE0ELi2EEENS1_10collective14CollectiveConvINS1_47MainloopSm100TmaUmmaWarpSpecializedImplicitGemmILS5_0ELi12ELi2ELi1ELi2EN4cute5tupleIJNSA_1CILi1EEESD_SD_EEEEENSB_IJNSC_ILi128EEESG_NSB_IJNSC_ILi32EEEEEEEEENS_10bfloat16_tESK_NSA_8TiledMMAINSA_8MMA_AtomIJNSA_20SM100_MMA_F16BF16_SSISK_SK_fLi128ELi128ELNSA_4UMMA5MajorE0ELSP_0ELNSO_7ScaleInE0ELSQ_0EEEEEENSA_6LayoutISE_NSB_IJNSC_ILi0EEESU_SU_EEEEENSB_IJNSA_10UnderscoreESX_SX_EEEEENS7_6detail27Sm100ImplicitGemmTileTraitsINSA_20SM90_TMA_LOAD_IM2COLENSA_14ComposedLayoutINSA_7SwizzleILi2ELi4ELi3EEENSA_18smem_ptr_flag_bitsILi16EEENST_INSB_IJNSC_ILi8EEESH_EEENSB_IJSH_SD_EEEEEEEvEENS11_INSA_13SM90_TMA_LOADES1C_vEEEENS_8epilogue10collective18CollectiveEpilogueINS1H_23Sm100TmaWarpSpecializedILi4ELi2ELi32ELb1ELb0EEEJSJ_NSB_IJNST_ISG_SD_EENST_ISH_SD_EEEEESK_NSB_IJNSB_IJlllEEESD_SU_EEESK_S1Q_NS1H_6fusion15FusionCallbacksIS1L_NS1R_17LinearCombinationISK_fSK_fLNS_15FloatRoundStyleE2EEESJ_S1O_JEEENSA_5SM1004TMEM4LOAD26SM100_TMEM_LOAD_32dp32b32xES12_S1C_NSA_39AutoVectorizingCopyWithAssumedAlignmentILi128EEENSA_21SM90_TMA_STORE_IM2COLES1C_S22_S22_EEEvvEEEEvNT_6ParamsE --------------------------
	.section	.text._ZN7cutlass13device_kernelINS_4conv6kernel13ConvUniversalINS1_16ConvProblemShapeILNS1_8OperatorE0ELi2EEENS1_10collective14CollectiveConvINS1_47MainloopSm100TmaUmmaWarpSpecializedImplicitGemmILS5_0ELi12ELi2ELi1ELi2EN4cute5tupleIJNSA_1CILi1EEESD_SD_EEEEENSB_IJNSC_ILi128EEESG_NSB_IJNSC_ILi32EEEEEEEEENS_10bfloat16_tESK_NSA_8TiledMMAINSA_8MMA_AtomIJNSA_20SM100_MMA_F16BF16_SSISK_SK_fLi128ELi128ELNSA_4UMMA5MajorE0ELSP_0ELNSO_7ScaleInE0ELSQ_0EEEEEENSA_6LayoutISE_NSB_IJNSC_ILi0EEESU_SU_EEEEENSB_IJNSA_10UnderscoreESX_SX_EEEEENS7_6detail27Sm100ImplicitGemmTileTraitsINSA_20SM90_TMA_LOAD_IM2COLENSA_14ComposedLayoutINSA_7SwizzleILi2ELi4ELi3EEENSA_18smem_ptr_flag_bitsILi16EEENST_INSB_IJNSC_ILi8EEESH_EEENSB_IJSH_SD_EEEEEEEvEENS11_INSA_13SM90_TMA_LOADES1C_vEEEENS_8epilogue10collective18CollectiveEpilogueINS1H_23Sm100TmaWarpSpecializedILi4ELi2ELi32ELb1ELb0EEEJSJ_NSB_IJNST_ISG_SD_EENST_ISH_SD_EEEEESK_NSB_IJNSB_IJlllEEESD_SU_EEESK_S1Q_NS1H_6fusion15FusionCallbacksIS1L_NS1R_17LinearCombinationISK_fSK_fLNS_15FloatRoundStyleE2EEESJ_S1O_JEEENSA_5SM1004TMEM4LOAD26SM100_TMEM_LOAD_32dp32b32xES12_S1C_NSA_39AutoVectorizingCopyWithAssumedAlignmentILi128EEENSA_21SM90_TMA_STORE_IM2COLES1C_S22_S22_EEEvvEEEEvNT_6ParamsE,"ax",@progbits
	.align	128
.text._ZN7cutlass13device_kernelINS_4conv6kernel13ConvUniversalINS1_16ConvProblemShapeILNS1_8OperatorE0ELi2EEENS1_10collective14CollectiveConvINS1_47MainloopSm100TmaUmmaWarpSpecializedImplicitGemmILS5_0ELi12ELi2ELi1ELi2EN4cute5tupleIJNSA_1CILi1EEESD_SD_EEEEENSB_IJNSC_ILi128EEESG_NSB_IJNSC_ILi32EEEEEEEEENS_10bfloat16_tESK_NSA_8TiledMMAINSA_8MMA_AtomIJNSA_20SM100_MMA_F16BF16_SSISK_SK_fLi128ELi128ELNSA_4UMMA5MajorE0ELSP_0ELNSO_7ScaleInE0ELSQ_0EEEEEENSA_6LayoutISE_NSB_IJNSC_ILi0EEESU_SU_EEEEENSB_IJNSA_10UnderscoreESX_SX_EEEEENS7_6detail27Sm100ImplicitGemmTileTraitsINSA_20SM90_TMA_LOAD_IM2COLENSA_14ComposedLayoutINSA_7SwizzleILi2ELi4ELi3EEENSA_18smem_ptr_flag_bitsILi16EEENST_INSB_IJNSC_ILi8EEESH_EEENSB_IJSH_SD_EEEEEEEvEENS11_INSA_13SM90_TMA_LOADES1C_vEEEENS_8epilogue10collective18CollectiveEpilogueINS1H_23Sm100TmaWarpSpecializedILi4ELi2ELi32ELb1ELb0EEEJSJ_NSB_IJNST_ISG_SD_EENST_ISH_SD_EEEEESK_NSB_IJNSB_IJlllEEESD_SU_EEESK_S1Q_NS1H_6fusion15FusionCallbacksIS1L_NS1R_17LinearCombinationISK_fSK_fLNS_15FloatRoundStyleE2EEESJ_S1O_JEEENSA_5SM1004TMEM4LOAD26SM100_TMEM_LOAD_32dp32b32xES12_S1C_NSA_39AutoVectorizingCopyWithAssumedAlignmentILi128EEENSA_21SM90_TMA_STORE_IM2COLES1C_S22_S22_EEEvvEEEEvNT_6ParamsE:
        .type           _ZN7cutlass13device_kernelINS_4conv6kernel13ConvUniversalINS1_16ConvProblemShapeILNS1_8OperatorE0ELi2EEENS1_10collective14CollectiveConvINS1_47MainloopSm100TmaUmmaWarpSpecializedImplicitGemmILS5_0ELi12ELi2ELi1ELi2EN4cute5tupleIJNSA_1CILi1EEESD_SD_EEEEENSB_IJNSC_ILi128EEESG_NSB_IJNSC_ILi32EEEEEEEEENS_10bfloat16_tESK_NSA_8TiledMMAINSA_8MMA_AtomIJNSA_20SM100_MMA_F16BF16_SSISK_SK_fLi128ELi128ELNSA_4UMMA5MajorE0ELSP_0ELNSO_7ScaleInE0ELSQ_0EEEEEENSA_6LayoutISE_NSB_IJNSC_ILi0EEESU_SU_EEEEENSB_IJNSA_10UnderscoreESX_SX_EEEEENS7_6detail27Sm100ImplicitGemmTileTraitsINSA_20SM90_TMA_LOAD_IM2COLENSA_14ComposedLayoutINSA_7SwizzleILi2ELi4ELi3EEENSA_18smem_ptr_flag_bitsILi16EEENST_INSB_IJNSC_ILi8EEESH_EEENSB_IJSH_SD_EEEEEEEvEENS11_INSA_13SM90_TMA_LOADES1C_vEEEENS_8epilogue10collective18CollectiveEpilogueINS1H_23Sm100TmaWarpSpecializedILi4ELi2ELi32ELb1ELb0EEEJSJ_NSB_IJNST_ISG_SD_EENST_ISH_SD_EEEEESK_NSB_IJNSB_IJlllEEESD_SU_EEESK_S1Q_NS1H_6fusion15FusionCallbacksIS1L_NS1R_17LinearCombinationISK_fSK_fLNS_15FloatRoundStyleE2EEESJ_S1O_JEEENSA_5SM1004TMEM4LOAD26SM100_TMEM_LOAD_32dp32b32xES12_S1C_NSA_39AutoVectorizingCopyWithAssumedAlignmentILi128EEENSA_21SM90_TMA_STORE_IM2COLES1C_S22_S22_EEEvvEEEEvNT_6ParamsE,@function
        .size           _ZN7cutlass13device_kernelINS_4conv6kernel13ConvUniversalINS1_16ConvProblemShapeILNS1_8OperatorE0ELi2EEENS1_10collective14CollectiveConvINS1_47MainloopSm100TmaUmmaWarpSpecializedImplicitGemmILS5_0ELi12ELi2ELi1ELi2EN4cute5tupleIJNSA_1CILi1EEESD_SD_EEEEENSB_IJNSC_ILi128EEESG_NSB_IJNSC_ILi32EEEEEEEEENS_10bfloat16_tESK_NSA_8TiledMMAINSA_8MMA_AtomIJNSA_20SM100_MMA_F16BF16_SSISK_SK_fLi128ELi128ELNSA_4UMMA5MajorE0ELSP_0ELNSO_7ScaleInE0ELSQ_0EEEEEENSA_6LayoutISE_NSB_IJNSC_ILi0EEESU_SU_EEEEENSB_IJNSA_10UnderscoreESX_SX_EEEEENS7_6detail27Sm100ImplicitGemmTileTraitsINSA_20SM90_TMA_LOAD_IM2COLENSA_14ComposedLayoutINSA_7SwizzleILi2ELi4ELi3EEENSA_18smem_ptr_flag_bitsILi16EEENST_INSB_IJNSC_ILi8EEESH_EEENSB_IJSH_SD_EEEEEEEvEENS11_INSA_13SM90_TMA_LOADES1C_vEEEENS_8epilogue10collective18CollectiveEpilogueINS1H_23Sm100TmaWarpSpecializedILi4ELi2ELi32ELb1ELb0EEEJSJ_NSB_IJNST_ISG_SD_EENST_ISH_SD_EEEEESK_NSB_IJNSB_IJlllEEESD_SU_EEESK_S1Q_NS1H_6fusion15FusionCallbacksIS1L_NS1R_17LinearCombinationISK_fSK_fLNS_15FloatRoundStyleE2EEESJ_S1O_JEEENSA_5SM1004TMEM4LOAD26SM100_TMEM_LOAD_32dp32b32xES12_S1C_NSA_39AutoVectorizingCopyWithAssumedAlignmentILi128EEENSA_21SM90_TMA_STORE_IM2COLES1C_S22_S22_EEEvvEEEEvNT_6ParamsE,(.L_x_191 - _ZN7cutlass13device_kernelINS_4conv6kernel13ConvUniversalINS1_16ConvProblemShapeILNS1_8OperatorE0ELi2EEENS1_10collective14CollectiveConvINS1_47MainloopSm100TmaUmmaWarpSpecializedImplicitGemmILS5_0ELi12ELi2ELi1ELi2EN4cute5tupleIJNSA_1CILi1EEESD_SD_EEEEENSB_IJNSC_ILi128EEESG_NSB_IJNSC_ILi32EEEEEEEEENS_10bfloat16_tESK_NSA_8TiledMMAINSA_8MMA_AtomIJNSA_20SM100_MMA_F16BF16_SSISK_SK_fLi128ELi128ELNSA_4UMMA5MajorE0ELSP_0ELNSO_7ScaleInE0ELSQ_0EEEEEENSA_6LayoutISE_NSB_IJNSC_ILi0EEESU_SU_EEEEENSB_IJNSA_10UnderscoreESX_SX_EEEEENS7_6detail27Sm100ImplicitGemmTileTraitsINSA_20SM90_TMA_LOAD_IM2COLENSA_14ComposedLayoutINSA_7SwizzleILi2ELi4ELi3EEENSA_18smem_ptr_flag_bitsILi16EEENST_INSB_IJNSC_ILi8EEESH_EEENSB_IJSH_SD_EEEEEEEvEENS11_INSA_13SM90_TMA_LOADES1C_vEEEENS_8epilogue10collective18CollectiveEpilogueINS1H_23Sm100TmaWarpSpecializedILi4ELi2ELi32ELb1ELb0EEEJSJ_NSB_IJNST_ISG_SD_EENST_ISH_SD_EEEEESK_NSB_IJNSB_IJlllEEESD_SU_EEESK_S1Q_NS1H_6fusion15FusionCallbacksIS1L_NS1R_17LinearCombinationISK_fSK_fLNS_15FloatRoundStyleE2EEESJ_S1O_JEEENSA_5SM1004TMEM4LOAD26SM100_TMEM_LOAD_32dp32b32xES12_S1C_NSA_39AutoVectorizingCopyWithAssumedAlignmentILi128EEENSA_21SM90_TMA_STORE_IM2COLES1C_S22_S22_EEEvvEEEEvNT_6ParamsE)
        .other          _ZN7cutlass13device_kernelINS_4conv6kernel13ConvUniversalINS1_16ConvProblemShapeILNS1_8OperatorE0ELi2EEENS1_10collective14CollectiveConvINS1_47MainloopSm100TmaUmmaWarpSpecializedImplicitGemmILS5_0ELi12ELi2ELi1ELi2EN4cute5tupleIJNSA_1CILi1EEESD_SD_EEEEENSB_IJNSC_ILi128EEESG_NSB_IJNSC_ILi32EEEEEEEEENS_10bfloat16_tESK_NSA_8TiledMMAINSA_8MMA_AtomIJNSA_20SM100_MMA_F16BF16_SSISK_SK_fLi128ELi128ELNSA_4UMMA5MajorE0ELSP_0ELNSO_7ScaleInE0ELSQ_0EEEEEENSA_6LayoutISE_NSB_IJNSC_ILi0EEESU_SU_EEEEENSB_IJNSA_10UnderscoreESX_SX_EEEEENS7_6detail27Sm100ImplicitGemmTileTraitsINSA_20SM90_TMA_LOAD_IM2COLENSA_14ComposedLayoutINSA_7SwizzleILi2ELi4ELi3EEENSA_18smem_ptr_flag_bitsILi16EEENST_INSB_IJNSC_ILi8EEESH_EEENSB_IJSH_SD_EEEEEEEvEENS11_INSA_13SM90_TMA_LOADES1C_vEEEENS_8epilogue10collective18CollectiveEpilogueINS1H_23Sm100TmaWarpSpecializedILi4ELi2ELi32ELb1ELb0EEEJSJ_NSB_IJNST_ISG_SD_EENST_ISH_SD_EEEEESK_NSB_IJNSB_IJlllEEESD_SU_EEESK_S1Q_NS1H_6fusion15FusionCallbacksIS1L_NS1R_17LinearCombinationISK_fSK_fLNS_15FloatRoundStyleE2EEESJ_S1O_JEEENSA_5SM1004TMEM4LOAD26SM100_TMEM_LOAD_32dp32b32xES12_S1C_NSA_39AutoVectorizingCopyWithAssumedAlignmentILi128EEENSA_21SM90_TMA_STORE_IM2COLES1C_S22_S22_EEEvvEEEEvNT_6ParamsE,@"STO_CUDA_ENTRY STV_DEFAULT"
_ZN7cutlass13device_kernelINS_4conv6kernel13ConvUniversalINS1_16ConvProblemShapeILNS1_8OperatorE0ELi2EEENS1_10collective14CollectiveConvINS1_47MainloopSm100TmaUmmaWarpSpecializedImplicitGemmILS5_0ELi12ELi2ELi1ELi2EN4cute5tupleIJNSA_1CILi1EEESD_SD_EEEEENSB_IJNSC_ILi128EEESG_NSB_IJNSC_ILi32EEEEEEEEENS_10bfloat16_tESK_NSA_8TiledMMAINSA_8MMA_AtomIJNSA_20SM100_MMA_F16BF16_SSISK_SK_fLi128ELi128ELNSA_4UMMA5MajorE0ELSP_0ELNSO_7ScaleInE0ELSQ_0EEEEEENSA_6LayoutISE_NSB_IJNSC_ILi0EEESU_SU_EEEEENSB_IJNSA_10UnderscoreESX_SX_EEEEENS7_6detail27Sm100ImplicitGemmTileTraitsINSA_20SM90_TMA_LOAD_IM2COLENSA_14ComposedLayoutINSA_7SwizzleILi2ELi4ELi3EEENSA_18smem_ptr_flag_bitsILi16EEENST_INSB_IJNSC_ILi8EEESH_EEENSB_IJSH_SD_EEEEEEEvEENS11_INSA_13SM90_TMA_LOADES1C_vEEEENS_8epilogue10collective18CollectiveEpilogueINS1H_23Sm100TmaWarpSpecializedILi4ELi2ELi32ELb1ELb0EEEJSJ_NSB_IJNST_ISG_SD_EENST_ISH_SD_EEEEESK_NSB_IJNSB_IJlllEEESD_SU_EEESK_S1Q_NS1H_6fusion15FusionCallbacksIS1L_NS1R_17LinearCombinationISK_fSK_fLNS_15FloatRoundStyleE2EEESJ_S1O_JEEENSA_5SM1004TMEM4LOAD26SM100_TMEM_LOAD_32dp32b32xES12_S1C_NSA_39AutoVectorizingCopyWithAssumedAlignmentILi128EEENSA_21SM90_TMA_STORE_IM2COLES1C_S22_S22_EEEvvEEEEvNT_6ParamsE:
[----:B------:R-:W1:Y:S01]  /*0000*/  LDC R1, c[0x0][0x37c] ;  /* 0x0000df00ff017b82 */ /* 0x000e620000000800 */
[----:B------:R-:W2:Y:S01]  /*0010*/  S2R R101, SR_TID.X ;  /* 0x0000000000657919 */ /* 0x000ea20000002100 */
[----:B------:R-:W3:Y:S01]  /*0020*/  LDCU.64 UR4, c[0x0][0x890] ;  /* 0x00011200ff0477ac */ /* 0x000ee20008000a00 */
[----:B-1----:R-:W-:Y:S01]  /*0030*/  VIADD R1, R1, 0xfffffff8 ;  /* 0xfffffff801017836 */ /* 0x002fe20000000000 */
[----:B------:R-:W-:Y:S02]  /*0040*/  PRMT R92, RZ, 0x7610, R92 ;  /* 0x00007610ff5c7816 */ /* 0x000fe4000000005c */
[----:B------:R-:W-:Y:S01]  /*0050*/  ELECT P5, URZ, PT ;  /* 0x0000000000ff782f */ /* 0x000fe200038a0000 */
[----:B------:R-:W1:Y:S01]  /*0060*/  LDCU.64 UR48, c[0x0][0x358] ;  /* 0x00006b00ff3077ac */ /* 0x000e620008000a00 */
[----:B---3--:R-:W-:-:S04]  /*0070*/  UISETP.NE.U32.AND UP0, UPT, UR4, URZ, UPT ;  /* 0x000000ff0400728c */ /* 0x008fc8000bf05070 */
[----:B------:R-:W-:Y:S01]  /*0080*/  UISETP.NE.AND.EX UP0, UPT, UR5, URZ, UPT, UP0 ;  /* 0x000000ff0500728c */ /* 0x000fe2000bf05300 */
[----:B--2---:R-:W-:-:S05]  /*0090*/  SHF.R.U32.HI R103, RZ, 0x5, R101 ;  /* 0x00000005ff677819 */ /* 0x004fca0000011665 */
[----:B------:R-:W2:Y:S02]  /*00a0*/  SHFL.IDX PT, R0, R103, RZ, 0x1f ;  /* 0x00001fff67007589 */ /* 0x000ea400000e0000 */
[----:B--2---:R-:W-:Y:S01]  /*00b0*/  R2UR UR8, R0 ;  /* 0x00000000000872ca */ /* 0x004fe200000e0000 */
[----:B-1----:R-:W-:-:S14]  /*00c0*/  BRA.U UP0, `(.L_x_0) ;  /* 0x00000001002c7547 */ /* 0x002fdc000b800000 */
[----:B------:R-:W1:Y:S02]  /*00d0*/  LDCU.64 UR6, c[0x0][0x888] ;  /* 0x00011100ff0677ac */ /* 0x000e640008000a00 */
[----:B-1----:R-:W-:-:S04]  /*00e0*/  UISETP.NE.U32.AND UP0, UPT, UR6, URZ, UPT ;  /* 0x000000ff0600728c */ /* 0x002fc8000bf05070 */
[----:B------:R-:W-:-:S09]  /*00f0*/  UISETP.NE.AND.EX UP0, UPT, UR7, URZ, UPT, UP0 ;  /* 0x000000ff0700728c */ /* 0x000fd2000bf05300 */
[----:B------:R-:W-:Y:S05]  /*0100*/  BRA.U !UP0, `(.L_x_1) ;  /* 0x0000000108107547 */ /* 0x000fea000b800000 */
[----:B------:R-:W1:Y:S02]  /*0110*/  LDC.64 R2, c[0x0][0x888] ;  /* 0x00022200ff027b82 */ /* 0x000e640000000a00 */
[----:B-1----:R1:W5:Y:S01]  /*0120*/  LDG.E R49, desc[UR48][R2.64] ;  /* 0x0000003002317981 */ /* 0x002362000c1e1900 */
[----:B------:R-:W-:Y:S01]  /*0130*/  HFMA2 R92, -RZ, RZ, 0, 5.9604644775390625e-08 ;  /* 0x00000001ff5c7431 */ /* 0x000fe200000001ff */
[----:B------:R-:W-:Y:S05]  /*0140*/  BRA `(.L_x_0) ;  /* 0x00000000000c7947 */ /* 0x000fea0003800000 */
.L_x_1:
[----:B------:R-:W1:Y:S01]  /*0150*/  LDCU UR6, c[0x0][0x880] ;  /* 0x00011000ff0677ac */ /* 0x000e620008000800 */
[----:B------:R-:W-:Y:S01]  /*0160*/  HFMA2 R92, -RZ, RZ, 0, 5.9604644775390625e-08 ;  /* 0x00000001ff5c7431 */ /* 0x000fe200000001ff */
[----:B-1----:R-:W-:-:S07]  /*0170*/  MOV R49, UR6 ;  /* 0x0000000600317c02 */ /* 0x002fce0008000f00 */
.L_x_0:
[----:B------:R-:W2:Y:S02]  /*0180*/  LDCU.64 UR6, c[0x0][0x8b0] ;  /* 0x00011600ff0677ac */ /* 0x000ea40008000a00 */
[----:B--2---:R-:W-:-:S04]  /*0190*/  UISETP.NE.U32.AND UP0, UPT, UR6, URZ, UPT ;  /* 0x000000ff0600728c */ /* 0x004fc8000bf05070 */
[----:B------:R-:W-:-:S09]  /*01a0*/  UISETP.NE.AND.EX UP0, UPT, UR7, URZ, UPT, UP0 ;  /* 0x000000ff0700728c */ /* 0x000fd2000bf05300 */
[----:B------:R-:W-:Y:S05]  /*01b0*/  BRA.U UP0, `(.L_x_2) ;  /* 0x0000000100247547 */ /* 0x000fea000b800000 */
[----:B------:R-:W2:Y:S02]  /*01c0*/  LDCU.64 UR6, c[0x0][0x8a8] ;  /* 0x00011500ff0677ac */ /* 0x000ea40008000a00 */
[----:B--2---:R-:W-:-:S04]  /*01d0*/  UISETP.NE.U32.AND UP0, UPT, UR6, URZ, UPT ;  /* 0x000000ff0600728c */ /* 0x004fc8000bf05070 */
[----:B------:R-:W-:-:S09]  /*01e0*/  UISETP.NE.AND.EX UP0, UPT, UR7, URZ, UPT, UP0 ;  /* 0x000000ff0700728c */ /* 0x000fd2000bf05300 */
[----:B------:R-:W-:Y:S05]  /*01f0*/  BRA.U !UP0, `(.L_x_3) ;  /* 0x00000001080c7547 */ /* 0x000fea000b800000 */
[----:B-1----:R-:W1:Y:S02]  /*0200*/  LDC.64 R2, c[0x0][0x8a8] ;  /* 0x00022a00ff027b82 */ /* 0x002e640000000a00 */
[----:B-1----:R2:W5:Y:S01]  /*0210*/  LDG.E R47, desc[UR48][R2.64] ;  /* 0x00000030022f7981 */ /* 0x002562000c1e1900 */
[----:B------:R-:W-:Y:S05]  /*0220*/  BRA `(.L_x_2) ;  /* 0x0000000000087947 */ /* 0x000fea0003800000 */
.L_x_3:
[----:B------:R-:W2:Y:S02]  /*0230*/  LDCU UR6, c[0x0][0x8a0] ;  /* 0x00011400ff0677ac */ /* 0x000ea40008000800 */
[----:B--2---:R-:W-:Y:S02]  /*0240*/  MOV R47, UR6 ;  /* 0x00000006002f7c02 */ /* 0x004fe40008000f00 */
.L_x_2:
[----:B------:R-:W-:Y:S01]  /*0250*/  IMAD.U32 R0, RZ, RZ, UR8 ;  /* 0x00000008ff007e24 */ /* 0x000fe2000f8e00ff */
[----:B------:R-:W-:Y:S04]  /*0260*/  BSSY.RECONVERGENT B0, `(.L_x_4) ;  /* 0x000000c000007945 */ /* 0x000fe80003800200 */
[C---:B------:R-:W-:Y:S02]  /*0270*/  ISETP.NE.OR P1, PT, R0.reuse, 0x1, !P5 ;  /* 0x000000010000780c */ /* 0x040fe40006f25670 */
[----:B------:R-:W-:-:S11]  /*0280*/  ISETP.NE.OR P0, PT, R0, 0x3, !P5 ;  /* 0x000000030000780c */ /* 0x000fd60006f05670 */
[----:B------:R-:W-:Y:S05]  /*0290*/  @P1 BRA `(.L_x_5) ;  /* 0x0000000000201947 */ /* 0x000fea0003800000 */
[----:B------:R-:W3:Y:S02]  /*02a0*/  LDCU.64 UR6, c[0x0][0x348] ;  /* 0x00006900ff0677ac */ /* 0x000ee40008000a00 */
[----:B---3--:R-:W-:Y:S02]  /*02b0*/  UIADD3 UR10, UP1, UPT, UR6, 0x80, URZ ;  /* 0x00000080060a7890 */ /* 0x008fe4000ff3e0ff */
[----:B------:R-:W-:Y:S02]  /*02c0*/  UIADD3 UR6, UP0, UPT, UR6, 0x180, URZ ;  /* 0x0000018006067890 */ /* 0x000fe4000ff1e0ff */
[----:B------:R-:W-:Y:S02]  /*02d0*/  UIADD3.X UR11, UPT, UPT, URZ, UR7, URZ, UP1, !UPT ;  /* 0x00000007ff0b7290 */ /* 0x000fe40008ffe4ff */
[----:B------:R-:W-:-:S07]  /*02e0*/  UIADD3.X UR7, UPT, UPT, URZ, UR7, URZ, UP0, !UPT ;  /* 0x00000007ff077290 */ /* 0x000fce00087fe4ff */
[----:B------:R3:W-:Y:S02]  /*02f0*/  UTMACCTL.PF [UR10] ;  /* 0x000000000a0079b9 */ /* 0x0007e40008040000 */
[----:B------:R3:W-:Y:S02]  /*0300*/  UTMACCTL.PF [UR6] ;  /* 0x00000000060079b9 */ /* 0x0007e40008040000 */
[----:B---3--:R-:W-:Y:S01]  /*0310*/  NOP ;  /* 0x0000000000007918 */ /* 0x008fe20000000000 */
.L_x_5:
[----:B------:R-:W-:Y:S05]  /*0320*/  BSYNC.RECONVERGENT B0 ;  /* 0x0000000000007941 */ /* 0x000fea0003800200 */
.L_x_4:
[----:B------:R-:W-:Y:S04]  /*0330*/  BSSY.RECONVERGENT B0, `(.L_x_6) ;  /* 0x000000a000007945 */ /* 0x000fe80003800200 */
        /* <DEDUP_REMOVED lines=9> */
.L_x_7:
[----:B------:R-:W-:Y:S05]  /*03d0*/  BSYNC.RECONVERGENT B0 ;  /* 0x0000000000007941 */ /* 0x000fea0003800200 */
.L_x_6:
[----:B------:R-:W3:Y:S01]  /*03e0*/  LDCU.64 UR6, c[0x0][0x888] ;  /* 0x00011100ff0677ac */ /* 0x000ee20008000a00 */
[----:B------:R-:W-:Y:S02]  /*03f0*/  UISETP.EQ.U32.AND UP1, UPT, UR4, URZ, UPT ;  /* 0x000000ff0400728c */ /* 0x000fe4000bf22070 */
[----:B------:R-:W-:Y:S02]  /*0400*/  UPLOP3.LUT UP2, UPT, UPT, UPT, UPT, 0x80, 0x8 ;  /* 0x000000000008789c */ /* 0x000fe40003f4f070 */
[----:B---3--:R-:W-:-:S04]  /*0410*/  UISETP.NE.U32.AND UP0, UPT, UR6, URZ, UPT ;  /* 0x000000ff0600728c */ /* 0x008fc8000bf05070 */
[----:B------:R-:W-:-:S04]  /*0420*/  UISETP.NE.AND.EX UP0, UPT, UR7, URZ, UPT, UP0 ;  /* 0x000000ff0700728c */ /* 0x000fc8000bf05300 */
[----:B------:R-:W-:-:S04]  /*0430*/  UISETP.EQ.OR.EX UP3, UPT, UR5, URZ, !UP0, UP1 ;  /* 0x000000ff0500728c */ /* 0x000fc8000c762710 */
[----:B------:R-:W-:-:S05]  /*0440*/  UP2UR UR53, UPR, URZ, 0x8 ;  /* 0x00000008ff357883 */ /* 0x000fca0008000000 */
[----:B------:R-:W-:Y:S07]  /*0450*/  BRA.U !UP3, `(.L_x_8) ;  /* 0x000000010b207547 */ /* 0x000fee000b800000 */
[----:B------:R-:W-:Y:S01]  /*0460*/  UISETP.NE.U32.AND UP2, UPT, UR4, URZ, UPT ;  /* 0x000000ff0400728c */ /* 0x000fe2000bf45070 */
[----:B-----5:R-:W-:Y:S01]  /*0470*/  FSETP.NEU.AND P0, PT, R49, RZ, PT ;  /* 0x000000ff3100720b */ /* 0x020fe20003f0d000 */
[----:B------:R-:W-:Y:S02]  /*0480*/  USEL UR4, URZ, 0xffffffff, UP0 ;  /* 0xffffffffff047887 */ /* 0x000fe40008000000 */
[----:B------:R-:W-:-:S10]  /*0490*/  UISETP.NE.AND.EX UP2, UPT, UR5, URZ, UPT, UP2 ;  /* 0x000000ff0500728c */ /* 0x000fd4000bf45320 */
[----:B------:R-:W-:Y:S01]  /*04a0*/  VOTEU.ANY UP1, P0 ;  /* 0x0000000000ff7886 */ /* 0x000fe20000020100 */
[----:B------:R-:W-:-:S04]  /*04b0*/  @!UP2 USEL UR4, URZ, 0xffffffff, UP1 ;  /* 0xffffffffff04a887 */ /* 0x000fc80008800000 */
[----:B------:R-:W-:-:S04]  /*04c0*/  ULOP3.LUT UR4, UR4, 0x1, URZ, 0xc0, !UPT ;  /* 0x0000000104047892 */ /* 0x000fc8000f8ec0ff */
[----:B------:R-:W-:-:S11]  /*04d0*/  UISETP.NE.U32.AND UP2, UPT, UR4, 0x1, UPT ;  /* 0x000000010400788c */ /* 0x000fd6000bf45070 */
.L_x_8:
[----:B-12---:R-:W1:Y:S01]  /*04e0*/  SHFL.IDX PT, R2, R103, RZ, 0x1f ;  /* 0x00001fff67027589 */ /* 0x006e6200000e0000 */
[----:B------:R-:W-:-:S04]  /*04f0*/  UISETP.NE.AND UP1, UPT, UR8, 0x2, UPT ;  /* 0x000000020800788c */ /* 0x000fc8000bf25270 */
[----:B------:R-:W-:Y:S01]  /*0500*/  USEL UR6, URZ, 0x1, UP1 ;  /* 0x00000001ff067887 */ /* 0x000fe20008800000 */
[----:B-1----:R-:W-:-:S13]  /*0510*/  ISETP.NE.AND P0, PT, R2, RZ, PT ;  /* 0x000000ff0200720c */ /* 0x002fda0003f05270 */
[----:B------:R-:W-:Y:S05]  /*0520*/  @P0 BRA `(.L_x_9) ;  /* 0x0000000000940947 */ /* 0x000fea0003800000 */
[----:B------:R-:W-:Y:S01]  /*0530*/  ELECT P0, URZ, PT ;  /* 0x0000000000ff782f */ /* 0x000fe20003800000 */
[----:B------:R-:W-:-:S12]  /*0540*/  BSSY.RECONVERGENT B0, `(.L_x_9) ;  /* 0x0000023000007945 */ /* 0x000fd80003800200 */
[----:B------:R-:W-:Y:S05]  /*0550*/  @!P0 BRA `(.L_x_10) ;  /* 0x0000000000848947 */ /* 0x000fea0003800000 */
[----:B------:R-:W1:Y:S01]  /*0560*/  S2UR UR5, SR_CgaCtaId ;  /* 0x00000000000579c3 */ /* 0x000e620000008800 */
[----:B------:R-:W-:Y:S01]  /*0570*/  UMOV UR7, 0x400 ;  /* 0x0000040000077882 */ /* 0x000fe20000000000 */
[----:B------:R-:W-:Y:S02]  /*0580*/  UMOV UR4, 0x1 ;  /* 0x0000000100047882 */ /* 0x000fe40000000000 */
[----:B------:R-:W-:-:S04]  /*0590*/  UIADD3 UR10, UPT, UPT, -UR4, 0x100000, URZ ;  /* 0x00100000040a7890 */ /* 0x000fc8000fffe1ff */
[----:B------:R-:W-:Y:S02]  /*05a0*/  USHF.L.U32 UR11, UR10, 0xb, URZ ;  /* 0x0000000b0a0b7899 */ /* 0x000fe400080006ff */
[----:B------:R-:W-:Y:S02]  /*05b0*/  USHF.L.U32 UR10, UR10, 0x1, URZ ;  /* 0x000000010a0a7899 */ /* 0x000fe400080006ff */
[----:B-1----:R-:W-:Y:S01]  /*05c0*/  ULEA UR5, UR5, UR7, 0x18 ;  /* 0x0000000705057291 */ /* 0x002fe2000f8ec0ff */
[----:B------:R-:W1:Y:S11]  /*05d0*/  FENCE.VIEW.ASYNC.S ;  /* 0x00000000000073c6 */ /* 0x000e760000000000 */
[----:B-1----:R1:W2:Y:S01]  /*05e0*/  SYNCS.EXCH.64 URZ, [UR5], UR10 ;  /* 0x0000000a05ff75b2 */ /* 0x0022a20008000100 */
[----:B------:R1:W3:Y:S01]  /*05f0*/  SYNCS.EXCH.64 URZ, [UR5+0x60], UR10 ;  /* 0x0000600a05ff75b2 */ /* 0x0002e20008000100 */
[----:B------:R1:W4:Y:S01]  /*0600*/  SYNCS.EXCH.64 URZ, [UR5+0x8], UR10 ;  /* 0x0000080a05ff75b2 */ /* 0x0003220008000100 */
[----:B------:R1:W1:Y:S01]  /*0610*/  SYNCS.EXCH.64 URZ, [UR5+0x68], UR10 ;  /* 0x0000680a05ff75b2 */ /* 0x0002620008000100 */
        /* <DEDUP_REMOVED lines=20> */
[----:B--2---:R-:W-:Y:S01]  /*0760*/  NOP ;  /* 0x0000000000007918 */ /* 0x004fe20000000000 */
.L_x_10:
[----:B-1----:R-:W-:Y:S05]  /*0770*/  BSYNC.RECONVERGENT B0 ;  /* 0x0000000000007941 */ /* 0x002fea0003800200 */
.L_x_9:
[----:B------:R-:W1:Y:S01]  /*0780*/  SHFL.IDX PT, R2, R103, RZ, 0x1f ;  /* 0x00001fff67027589 */ /* 0x000e6200000e0000 */
[----:B------:R-:W-:Y:S01]  /*0790*/  NOP ;  /* 0x0000000000007918 */ /* 0x000fe20000000000 */
[----:B-1----:R-:W-:-:S13]  /*07a0*/  ISETP.NE.AND P0, PT, R2, 0x1, PT ;  /* 0x000000010200780c */ /* 0x002fda0003f05270 */
[----:B------:R-:W-:Y:S05]  /*07b0*/  @P0 BRA `(.L_x_11) ;  /* 0x0000000000580947 */ /* 0x000fea0003800000 */
[----:B------:R-:W1:Y:S01]  /*07c0*/  S2UR UR7, SR_CgaCtaId ;  /* 0x00000000000779c3 */ /* 0x000e620000008800 */
[----:B------:R-:W-:Y:S01]  /*07d0*/  UMOV UR9, 0x400 ;  /* 0x0000040000097882 */ /* 0x000fe20000000000 */
[----:B------:R-:W-:Y:S01]  /*07e0*/  UMOV UR5, 0x20 ;  /* 0x0000002000057882 */ /* 0x000fe20000000000 */
[----:B------:R-:W-:Y:S01]  /*07f0*/  UMOV UR4, 0x80 ;  /* 0x0000008000047882 */ /* 0x000fe20000000000 */
[----:B------:R-:W-:-:S04]  /*0800*/  UIADD3 UR10, UPT, UPT, -UR5, 0x100000, URZ ;  /* 0x00100000050a7890 */ /* 0x000fc8000fffe1ff */
[----:B------:R-:W-:Y:S02]  /*0810*/  USHF.L.U32 UR11, UR10, 0xb, URZ ;  /* 0x0000000b0a0b7899 */ /* 0x000fe400080006ff */
[----:B------:R-:W-:Y:S02]  /*0820*/  USHF.L.U32 UR10, UR10, 0x1, URZ ;  /* 0x000000010a0a7899 */ /* 0x000fe400080006ff */
[----:B------:R-:W-:-:S04]  /*0830*/  UIADD3 UR4, UPT, UPT, -UR4, 0x100000, URZ ;  /* 0x0010000004047890 */ /* 0x000fc8000fffe1ff */
[----:B------:R-:W-:Y:S02]  /*0840*/  USHF.L.U32 UR5, UR4, 0xb, URZ ;  /* 0x0000000b04057899 */ /* 0x000fe400080006ff */
[----:B------:R-:W-:Y:S01]  /*0850*/  USHF.L.U32 UR4, UR4, 0x1, URZ ;  /* 0x0000000104047899 */ /* 0x000fe200080006ff */
[----:B------:R-:W-:Y:S01]  /*0860*/  ELECT P0, URZ, PT ;  /* 0x0000000000ff782f */ /* 0x000fe20003800000 */
[----:B-1----:R-:W-:Y:S01]  /*0870*/  ULEA UR7, UR7, UR9, 0x18 ;  /* 0x0000000907077291 */ /* 0x002fe2000f8ec0ff */
[----:B------:R-:W1:Y:S11]  /*0880*/  FENCE.VIEW.ASYNC.S ;  /* 0x00000000000073c6 */ /* 0x000e760000000000 */
[----:B-1----:R1:W2:Y:S01]  /*0890*/  SYNCS.EXCH.64 URZ, [UR7+0xc0], UR10 ;  /* 0x0000c00a07ff75b2 */ /* 0x0022a20008000100 */
[----:B------:R1:W1:Y:S01]  /*08a0*/  SYNCS.EXCH.64 URZ, [UR7+0xe0], UR4 ;  /* 0x0000e00407ff75b2 */ /* 0x0002620008000100 */
[----:B------:R1:W1:Y:S01]  /*08b0*/  SYNCS.EXCH.64 URZ, [UR7+0xc8], UR10 ;  /* 0x0000c80a07ff75b2 */ /* 0x0002620008000100 */
[----:B------:R1:W1:Y:S01]  /*08c0*/  SYNCS.EXCH.64 URZ, [UR7+0xe8], UR4 ;  /* 0x0000e80407ff75b2 */ /* 0x0002620008000100 */
[----:B------:R1:W1:Y:S01]  /*08d0*/  SYNCS.EXCH.64 URZ, [UR7+0xd0], UR10 ;  /* 0x0000d00a07ff75b2 */ /* 0x0002620008000100 */
[----:B------:R1:W1:Y:S01]  /*08e0*/  SYNCS.EXCH.64 URZ, [UR7+0xf0], UR4 ;  /* 0x0000f00407ff75b2 */ /* 0x0002620008000100 */
[----:B------:R1:W1:Y:S01]  /*08f0*/  SYNCS.EXCH.64 URZ, [UR7+0xd8], UR10 ;  /* 0x0000d80a07ff75b2 */ /* 0x0002620008000100 */
[----:B------:R1:W1:Y:S01]  /*0900*/  SYNCS.EXCH.64 URZ, [UR7+0xf8], UR4 ;  /* 0x0000f80407ff75b2 */ /* 0x0002620008000100 */
[----:B------:R-:W-:Y:S01]  /*0910*/  NOP ;  /* 0x0000000000007918 */ /* 0x000fe20000000000 */
.L_x_11:
[----:B------:R-:W3:Y:S01]  /*0920*/  SHFL.IDX PT, R2, R103, RZ, 0x1f ;  /* 0x00001fff67027589 */ /* 0x000ee200000e0000 */
[----:B------:R-:W-:Y:S01]  /*0930*/  NOP ;  /* 0x0000000000007918 */ /* 0x000fe20000000000 */
[----:B---3--:R-:W-:-:S13]  /*0940*/  ISETP.NE.AND P0, PT, R2, 0x3, PT ;  /* 0x000000030200780c */ /* 0x008fda0003f05270 */
[----:B------:R-:W-:Y:S05]  /*0950*/  @P0 BRA `(.L_x_12) ;  /* 0x0000000000300947 */ /* 0x000fea0003800000 */
[----:B-1----:R-:W1:Y:S01]  /*0960*/  S2UR UR5, SR_CgaCtaId ;  /* 0x00000000000579c3 */ /* 0x002e620000008800 */
[----:B------:R-:W-:Y:S01]  /*0970*/  UMOV UR7, 0x400 ;  /* 0x0000040000077882 */ /* 0x000fe20000000000 */
[----:B------:R-:W-:Y:S01]  /*0980*/  UMOV UR4, 0x20 ;  /* 0x0000002000047882 */ /* 0x000fe20000000000 */
[----:B------:R-:W-:Y:S01]  /*0990*/  ELECT P0, URZ, PT ;  /* 0x0000000000ff782f */ /* 0x000fe20003800000 */
[----:B------:R-:W-:-:S04]  /*09a0*/  UIADD3 UR10, UPT, UPT, -UR4, 0x100000, URZ ;  /* 0x00100000040a7890 */ /* 0x000fc8000fffe1ff */
[----:B------:R-:W-:Y:S02]  /*09b0*/  USHF.L.U32 UR11, UR10, 0xb, URZ ;  /* 0x0000000b0a0b7899 */ /* 0x000fe400080006ff */
[----:B------:R-:W-:Y:S02]  /*09c0*/  USHF.L.U32 UR10, UR10, 0x1, URZ ;  /* 0x000000010a0a7899 */ /* 0x000fe400080006ff */
[----:B-1----:R-:W-:Y:S01]  /*09d0*/  ULEA UR5, UR5, UR7, 0x18 ;  /* 0x0000000705057291 */ /* 0x002fe2000f8ec0ff */
[----:B------:R-:W1:Y:S11]  /*09e0*/  FENCE.VIEW.ASYNC.S ;  /* 0x00000000000073c6 */ /* 0x000e760000000000 */
[----:B-1----:R3:W1:Y:S01]  /*09f0*/  SYNCS.EXCH.64 URZ, [UR5+0x100], UR10 ;  /* 0x0001000a05ff75b2 */ /* 0x0026620008000100 */
[----:B------:R3:W1:Y:S02]  /*0a00*/  SYNCS.EXCH.64 URZ, [UR5+0x108], UR10 ;  /* 0x0001080a05ff75b2 */ /* 0x0006640008000100 */
[----:B---3--:R-:W-:Y:S01]  /*0a10*/  NOP ;  /* 0x0000000000007918 */ /* 0x008fe20000000000 */
.L_x_12:
[----:B------:R-:W3:Y:S01]  /*0a20*/  SHFL.IDX PT, R2, R103, RZ, 0x1f ;  /* 0x00001fff67027589 */ /* 0x000ee200000e0000 */
[----:B------:R-:W-:Y:S01]  /*0a30*/  NOP ;  /* 0x0000000000007918 */ /* 0x000fe20000000000 */
[----:B---3--:R-:W-:-:S13]  /*0a40*/  ISETP.NE.AND P0, PT, R2, 0x4, PT ;  /* 0x000000040200780c */ /* 0x008fda0003f05270 */
[----:B------:R-:W-:Y:S05]  /*0a50*/  @P0 BRA `(.L_x_13) ;  /* 0x0000000000440947 */ /* 0x000fea0003800000 */
[----:B-1----:R-:W1:Y:S01]  /*0a60*/  S2UR UR5, SR_CgaCtaId ;  /* 0x00000000000579c3 */ /* 0x002e620000008800 */
[----:B------:R-:W-:Y:S01]  /*0a70*/  UMOV UR9, 0x100 ;  /* 0x0000010000097882 */ /* 0x000fe20000000000 */
[----:B------:R-:W-:Y:S01]  /*0a80*/  UMOV UR7, 0x400 ;  /* 0x0000040000077882 */ /* 0x000fe20000000000 */
[----:B------:R-:W-:Y:S01]  /*0a90*/  USEL UR9, UR9, 0xe0, UP2 ;  /* 0x000000e009097887 */ /* 0x000fe20009000000 */
[----:B------:R-:W-:Y:S01]  /*0aa0*/  UMOV UR4, 0x1 ;  /* 0x0000000100047882 */ /* 0x000fe20000000000 */
[----:B------:R-:W-:Y:S01]  /*0ab0*/  ELECT P0, URZ, PT ;  /* 0x0000000000ff782f */ /* 0x000fe20003800000 */
[----:B------:R-:W-:-:S04]  /*0ac0*/  UIADD3 UR10, UPT, UPT, -UR4, 0x100000, URZ ;  /* 0x00100000040a7890 */ /* 0x000fc8000fffe1ff */
[----:B------:R-:W-:Y:S02]  /*0ad0*/  USHF.L.U32 UR11, UR10, 0xb, URZ ;  /* 0x0000000b0a0b7899 */ /* 0x000fe400080006ff */
[----:B------:R-:W-:Y:S02]  /*0ae0*/  USHF.L.U32 UR10, UR10, 0x1, URZ ;  /* 0x000000010a0a7899 */ /* 0x000fe400080006ff */
        /* <DEDUP_REMOVED lines=8> */
.L_x_13:
[----:B------:R-:W3:Y:S01]  /*0b70*/  SHFL.IDX PT, R2, R103, RZ, 0x1f ;  /* 0x00001fff67027589 */ /* 0x000ee200000e0000 */
[----:B------:R-:W-:Y:S01]  /*0b80*/  NOP ;  /* 0x0000000000007918 */ /* 0x000fe20000000000 */
[----:B---3--:R-:W-:-:S13]  /*0b90*/  ISETP.NE.AND P0, PT, R2, 0x5, PT ;  /* 0x000000050200780c */ /* 0x008fda0003f05270 */
[----:B------:R-:W-:Y:S05]  /*0ba0*/  @P0 BRA `(.L_x_14) ;  /* 0x0000000000480947 */ /* 0x000fea0003800000 */
[----:B-1----:R-:W1:Y:S01]  /*0bb0*/  S2UR UR7, SR_CgaCtaId ;  /* 0x00000000000779c3 */ /* 0x002e620000008800 */
        /* <DEDUP_REMOVED lines=12> */
[----:B-1----:R3:W1:Y:S01]  /*0c80*/  SYNCS.EXCH.64 URZ, [UR7+0x120], UR10 ;  /* 0x0001200a07ff75b2 */ /* 0x0026620008000100 */
[----:B------:R3:W1:Y:S01]  /*0c90*/  SYNCS.EXCH.64 URZ, [UR7+0x130], UR4 ;  /* 0x0001300407ff75b2 */ /* 0x0006620008000100 */
[----:B------:R3:W1:Y:S01]  /*0ca0*/  SYNCS.EXCH.64 URZ, [UR7+0x128], UR10 ;  /* 0x0001280a07ff75b2 */ /* 0x0006620008000100 */
[----:B------:R3:W1:Y:S02]  /*0cb0*/  SYNCS.EXCH.64 URZ, [UR7+0x138], UR4 ;  /* 0x0001380407ff75b2 */ /* 0x0006640008000100 */
[----:B---3--:R-:W-:Y:S01]  /*0cc0*/  NOP ;  /* 0x0000000000007918 */ /* 0x008fe20000000000 */
.L_x_14:
[----:B-1----:R-:W1:Y:S01]  /*0cd0*/  S2UR UR5, SR_CTAID.X ;  /* 0x00000000000579c3 */ /* 0x002e620000002500 */
[----:B------:R-:W-:-:S05]  /*0ce0*/  CS2R.32 R91, SR_CgaSize ;  /* 0x00000000005b7805 */ /* 0x000fca0000008a00 */
[----:B------:R-:W-:-:S05]  /*0cf0*/  IMAD R91, R91, -0xa0, RZ ;  /* 0xffffff605b5b7824 */ /* 0x000fca00078e02ff */
[----:B------:R-:W-:-:S14]  /*0d00*/  R2UR UR9, R91 ;  /* 0x000000005b0972ca */ /* 0x000fdc00000e0000 */
[----:B------:R-:W3:Y:S01]  /*0d10*/  LDCU UR9, c[0x0][UR9+0x2b0] ;  /* 0x00005600090977ac */ /* 0x000ee20008000800 */
[----:B------:R-:W-:Y:S01]  /*0d20*/  NOP ;  /* 0x0000000000007918 */ /* 0x000fe20000000000 */
[----:B------:R-:W-:-:S05]  /*0d30*/  CS2R.32 R91, SR_CgaSize ;  /* 0x00000000005b7805 */ /* 0x000fca0000008a00 */
[----:B------:R-:W-:-:S05]  /*0d40*/  IMAD R91, R91, -0xa0, RZ ;  /* 0xffffff605b5b7824 */ /* 0x000fca00078e02ff */
[----:B------:R-:W-:-:S14]  /*0d50*/  R2UR UR7, R91 ;  /* 0x000000005b0772ca */ /* 0x000fdc00000e0000 */
[----:B------:R-:W2:Y:S01]  /*0d60*/  LDCU UR7, c[0x0][UR7+0x2b4] ;  /* 0x00005680070777ac */ /* 0x000ea20008000800 */
[----:B------:R-:W4:Y:S08]  /*0d70*/  S2UR UR4, SR_CTAID.Y ;  /* 0x00000000000479c3 */ /* 0x000f300000002600 */
[----:B------:R-:W2:Y:S01]  /*0d80*/  LDC R10, c[0x0][0xb24] ;  /* 0x0002c900ff0a7b82 */ /* 0x000ea20000000800 */
[----:B-1----:R-:W-:-:S02]  /*0d90*/  I2FP.F32.U32 R91, UR5 ;  /* 0x00000005005b7c45 */ /* 0x002fc40008201000 */
[----:B------:R-:W-:-:S05]  /*0da0*/  CS2R.32 R3, SR_CgaSize ;  /* 0x0000000000037805 */ /* 0x000fca0000008a00 */
[----:B------:R-:W-:-:S06]  /*0db0*/  IMAD R3, R3, -0xa0, RZ ;  /* 0xffffff6003037824 */ /* 0x000fcc00078e02ff */
[----:B------:R-:W1:Y:S01]  /*0dc0*/  LDC R3, c[0x0][R3+0x2a0] ;  /* 0x0000a80003037b82 */ /* 0x000e620000000800 */
[----:B------:R-:W-:Y:S01]  /*0dd0*/  MOV R17, UR5 ;  /* 0x0000000500117c02 */ /* 0x000fe20008000f00 */
[----:B---3--:R-:W-:Y:S01]  /*0de0*/  FMUL R91, R91, UR9 ;  /* 0x000000095b5b7c20 */ /* 0x008fe20008400000 */
[----:B----4-:R-:W-:Y:S02]  /*0df0*/  I2FP.F32.U32 R90, UR4 ;  /* 0x00000004005a7c45 */ /* 0x010fe40008201000 */
[----:B------:R-:W-:-:S05]  /*0e00*/  CS2R.32 R2, SR_CgaSize ;  /* 0x0000000000027805 */ /* 0x000fca0000008a00 */
[----:B------:R-:W-:-:S06]  /*0e10*/  IMAD R2, R2, -0xa0, RZ ;  /* 0xffffff6002027824 */ /* 0x000fcc00078e02ff */
[----:B------:R-:W3:Y:S01]  /*0e20*/  LDC R2, c[0x0][R2+0x2a4] ;  /* 0x0000a90002027b82 */ /* 0x000ee20000000800 */
[----:B------:R-:W-:Y:S01]  /*0e30*/  MOV R14, UR4 ;  /* 0x00000004000e7c02 */ /* 0x000fe20008000f00 */
[----:B------:R-:W4:Y:S01]  /*0e40*/  F2I.U32.TRUNC.NTZ R91, R91 ;  /* 0x0000005b005b7305 */ /* 0x000f22000020f000 */
[----:B--2---:R-:W-:-:S05]  /*0e50*/  FMUL R90, R90, UR7 ;  /* 0x000000075a5a7c20 */ /* 0x004fca0008400000 */
[----:B------:R-:W-:Y:S01]  /*0e60*/  BAR.SYNC.DEFER_BLOCKING 0x0 ;  /* 0x0000000000007b1d */ /* 0x000fe20000010000 */
[----:B------:R-:W-:-:S05]  /*0e70*/  ISETP.GE.AND P0, PT, R10, 0x1, PT ;  /* 0x000000010a00780c */ /* 0x000fca0003f06270 */
[----:B------:R-:W2:Y:S02]  /*0e80*/  F2I.U32.TRUNC.NTZ R90, R90 ;  /* 0x0000005a005a7305 */ /* 0x000ea4000020f000 */
[----:B------:R-:W3:Y:S01]  /*0e90*/  S2UR UR57, SR_CTAID.Z ;  /* 0x00000000003979c3 */ /* 0x000ee20000002700 */
[----:B----4-:R-:W-:-:S05]  /*0ea0*/  IADD3 R91, PT, PT, -R91, RZ, RZ ;  /* 0x000000ff5b5b7210 */ /* 0x010fca0007ffe1ff */
[----:B-1----:R-:W-:Y:S01]  /*0eb0*/  IMAD R91, R3, R91, UR5 ;  /* 0x00000005035b7e24 */ /* 0x002fe2000f8e025b */
[----:B--2---:R-:W-:-:S05]  /*0ec0*/  IADD3 R90, PT, PT, -R90, RZ, RZ ;  /* 0x000000ff5a5a7210 */ /* 0x004fca0007ffe1ff */
[----:B---3--:R-:W-:Y:S01]  /*0ed0*/  IMAD R90, R2, R90, UR4 ;  /* 0x00000004025a7e24 */ /* 0x008fe2000f8e025a */
[----:B------:R-:W-:Y:S06]  /*0ee0*/  @!P0 BRA `(.L_x_15) ;  /* 0x0000000000b88947 */ /* 0x000fec0003800000 */
[----:B------:R-:W1:Y:S01]  /*0ef0*/  LDC.64 R4, c[0x0][0xb18] ;  /* 0x0002c600ff047b82 */ /* 0x000e620000000a00 */
[----:B------:R-:W-:-:S07]  /*0f00*/  ISETP.NE.AND P0, PT, R10, 0x1, PT ;  /* 0x000000010a00780c */ /* 0x000fce0003f05270 */
[----:B------:R-:W2:Y:S08]  /*0f10*/  LDC R9, c[0x0][0xb0c] ;  /* 0x0002c300ff097b82 */ /* 0x000eb00000000800 */
[----:B------:R-:W3:Y:S08]  /*0f20*/  LDC R12, c[0x0][0x370] ;  /* 0x0000dc00ff0c7b82 */ /* 0x000ef00000000800 */
[----:B------:R-:W4:Y:S01]  /*0f30*/  LDC R11, c[0x0][0x374] ;  /* 0x0000dd00ff0b7b82 */ /* 0x000f220000000800 */
[----:B-1----:R-:W-:-:S07]  /*0f40*/  ISETP.NE.AND P1, PT, R4, 0x1, PT ;  /* 0x000000010400780c */ /* 0x002fce0003f25270 */
[----:B------:R-:W3:Y:S01]  /*0f50*/  LDC.64 R6, c[0x0][0xb10] ;  /* 0x0002c400ff067b82 */ /* 0x000ee20000000a00 */
[----:B--2---:R-:W-:-:S07]  /*0f60*/  ISETP.NE.AND P2, PT, R9, 0x1, PT ;  /* 0x000000010900780c */ /* 0x004fce0003f45270 */
[----:B------:R-:W1:Y:S08]  /*0f70*/  LDC R8, c[0x0][0xb20] ;  /* 0x0002c800ff087b82 */ /* 0x000e700000000800 */
[----:B------:R-:W2:Y:S01]  /*0f80*/  LDC.64 R2, c[0x0][0xb28] ;  /* 0x0002ca00ff027b82 */ /* 0x000ea20000000a00 */
[----:B----4-:R-:W-:-:S04]  /*0f90*/  IMAD.HI.U32 R13, R11, R5, RZ ;  /* 0x000000050b0d7227 */ /* 0x010fc800078e00ff */
[----:B------:R-:W-:-:S04]  /*0fa0*/  IMAD.HI.U32 R5, R14, R5, RZ ;  /* 0x000000050e057227 */ /* 0x000fc800078e00ff */
[----:B---3--:R-:W-:-:S05]  /*0fb0*/  IMAD.HI.U32 R15, R12, R6, RZ ;  /* 0x000000060c0f7227 */ /* 0x008fca00078e00ff */
[-C--:B------:R-:W-:Y:S01]  /*0fc0*/  @P2 SHF.R.U32.HI R12, RZ, R7.reuse, R15 ;  /* 0x00000007ff0c2219 */ /* 0x080fe2000001160f */
[----:B------:R-:W-:Y:S01]  /*0fd0*/  IMAD.HI.U32 R15, R17, R6, RZ ;  /* 0x00000006110f7227 */ /* 0x000fe200078e00ff */
[-C--:B-1----:R-:W-:Y:S02]  /*0fe0*/  @P1 SHF.R.U32.HI R11, RZ, R8.reuse, R13 ;  /* 0x00000008ff0b1219 */ /* 0x082fe4000001160d */
[----:B------:R-:W-:Y:S02]  /*0ff0*/  SHF.R.U32.HI R5, RZ, R8, R5 ;  /* 0x00000008ff057219 */ /* 0x000fe40000011605 */
[----:B------:R-:W-:Y:S02]  /*1000*/  SHF.R.U32.HI R15, RZ, R7, R15 ;  /* 0x00000007ff0f7219 */ /* 0x000fe4000001160f */
[----:B------:R-:W-:Y:S01]  /*1010*/  SEL R5, R14, R5, !P1 ;  /* 0x000000050e057207 */ /* 0x000fe20004800000 */
[----:B--2---:R-:W-:Y:S01]  /*1020*/  IMAD.HI.U32 R13, R11, R2, RZ ;  /* 0x000000020b0d7227 */ /* 0x004fe200078e00ff */
[----:B------:R-:W-:-:S03]  /*1030*/  SEL R15, R17, R15, !P2 ;  /* 0x0000000f110f7207 */ /* 0x000fc60005000000 */
[----:B------:R-:W-:Y:S01]  /*1040*/  IMAD.HI.U32 R6, R12, R2, RZ ;  /* 0x000000020c067227 */ /* 0x000fe200078e00ff */
[----:B------:R-:W-:-:S04]  /*1050*/  @P0 SHF.R.U32.HI R11, RZ, R3, R13 ;  /* 0x00000003ff0b0219 */ /* 0x000fc8000001160d */
[----:B------:R-:W-:Y:S01]  /*1060*/  @P0 SHF.R.U32.HI R12, RZ, R3, R6 ;  /* 0x00000003ff0c0219 */ /* 0x000fe20000011606 */
[----:B------:R-:W-:-:S04]  /*1070*/  IMAD R11, R11, R10, RZ ;  /* 0x0000000a0b0b7224 */ /* 0x000fc800078e02ff */
[----:B------:R-:W-:Y:S01]  /*1080*/  IMAD R6, R12, R10, RZ ;  /* 0x0000000a0c067224 */ /* 0x000fe200078e02ff */
[----:B------:R-:W-:-:S04]  /*1090*/  ISETP.GE.AND P1, PT, R5, R11, PT ;  /* 0x0000000b0500720c */ /* 0x000fc80003f26270 */
[----:B------:R-:W-:Y:S01]  /*10a0*/  ISETP.GE.OR P1, PT, R15, R6, P1 ;  /* 0x000000060f00720c */ /* 0x000fe20000f26670 */
[----:B------:R-:W-:-:S05]  /*10b0*/  IMAD.HI.U32 R6, R5, R2, RZ ;  /* 0x0000000205067227 */ /* 0x000fca00078e00ff */
[----:B------:R-:W-:-:S04]  /*10c0*/  SHF.R.U32.HI R6, RZ, R3, R6 ;  /* 0x00000003ff067219 */ /* 0x000fc80000011606 */
[----:B------:R-:W-:-:S03]  /*10d0*/  SEL R6, R5, R6, !P0 ;  /* 0x0000000605067207 */ /* 0x000fc60004000000 */
[----:B------:R-:W-:Y:S01]  /*10e0*/  @!P1 IMAD.HI.U32 R7, R15, R2, RZ ;  /* 0x000000020f079227 */ /* 0x000fe200078e00ff */
[----:B------:R-:W-:-:S04]  /*10f0*/  IADD3 R2, PT, PT, -R6, RZ, RZ ;  /* 0x000000ff06027210 */ /* 0x000fc80007ffe1ff */
[----:B------:R-:W-:Y:S01]  /*1100*/  @!P1 SHF.R.U32.HI R3, RZ, R3, R7 ;  /* 0x00000003ff039219 */ /* 0x000fe20000011607 */
[----:B------:R-:W-:Y:S01]  /*1110*/  IMAD R2, R10, R2, R5 ;  /* 0x000000020a027224 */ /* 0x000fe200078e0205 */
[----:B------:R-:W-:Y:S02]  /*1120*/  IADD3 R7, PT, PT, -R5, RZ, RZ ;  /* 0x000000ff05077210 */ /* 0x000fe40007ffe1ff */
[----:B------:R-:W-:-:S03]  /*1130*/  @!P1 SEL R3, R15, R3, !P0 ;  /* 0x000000030f039207 */ /* 0x000fc60004000000 */
[----:B------:R-:W-:Y:S02]  /*1140*/  IMAD R7, R4, R7, R14 ;  /* 0x0000000704077224 */ /* 0x000fe400078e020e */
[--C-:B------:R-:W-:Y:S02]  /*1150*/  @!P1 IMAD.IADD R6, R6, 0x1, -R3.reuse ;  /* 0x0000000106069824 */ /* 0x100fe400078e0a03 */
[----:B------:R-:W-:Y:S01]  /*1160*/  @!P1 IMAD R3, R2, R12, R3 ;  /* 0x0000000c02039224 */ /* 0x000fe200078e0203 */
[----:B------:R-:W-:Y:S01]  /*1170*/  IADD3 R2, PT, PT, -R15, RZ, RZ ;  /* 0x000000ff0f027210 */ /* 0x000fe20007ffe1ff */
[----:B------:R-:W-:Y:S02]  /*1180*/  @!P1 IMAD R5, R6, R10, R15 ;  /* 0x0000000a06059224 */ /* 0x000fe400078e020f */
[----:B------:R-:W-:Y:S02]  /*1190*/  @!P1 IMAD.MOV.U32 R15, RZ, RZ, R3 ;  /* 0x000000ffff0f9224 */ /* 0x000fe400078e0003 */
[----:B------:R-:W-:-:S02]  /*11a0*/  IMAD R2, R9, R2, R17 ;  /* 0x0000000209027224 */ /* 0x000fc400078e0211 */
[----:B------:R-:W-:Y:S02]  /*11b0*/  IMAD R14, R5, R4, R7 ;  /* 0x00000004050e7224 */ /* 0x000fe400078e0207 */
[----:B------:R-:W-:Y:S02]  /*11c0*/  IMAD R17, R15, R9, R2 ;  /* 0x000000090f117224 */ /* 0x000fe400078e0202 */
.L_x_15:
[----:B------:R-:W1:Y:S01]  /*11d0*/  LDCU UR4, c[0x0][0xb30] ;  /* 0x00016600ff0477ac */ /* 0x000e620008000800 */
[----:B------:R-:W2:Y:S08]  /*11e0*/  S2UR UR45, SR_CgaCtaId ;  /* 0x00000000002d79c3 */ /* 0x000eb00000008800 */
[----:B------:R-:W3:Y:S01]  /*11f0*/  LDC R40, c[0x0][0xb24] ;  /* 0x0002c900ff287b82 */ /* 0x000ee20000000800 */
[----:B-1----:R-:W-:-:S09]  /*1200*/  UISETP.NE.AND UP1, UPT, UR4, 0x1, UPT ;  /* 0x000000010400788c */ /* 0x002fd2000bf25270 */
[----:B--2---:R-:W-:Y:S05]  /*1210*/  BRA.U UP1, `(.L_x_16) ;  /* 0x0000000101407547 */ /* 0x004fea000b800000 */
[----:B------:R-:W1:Y:S08]  /*1220*/  LDC.64 R4, c[0x0][0xb10] ;  /* 0x0002c400ff047b82 */ /* 0x000e700000000a00 */
[----:B------:R-:W2:Y:S08]  /*1230*/  LDC.64 R2, c[0x0][0xb18] ;  /* 0x0002c600ff027b82 */ /* 0x000eb00000000a00 */
[----:B------:R-:W4:Y:S08]  /*1240*/  LDC R6, c[0x0][0xb20] ;  /* 0x0002c800ff067b82 */ /* 0x000f300000000800 */
[----:B------:R-:W3:Y:S01]  /*1250*/  LDC R7, c[0x0][0xb0c] ;  /* 0x0002c300ff077b82 */ /* 0x000ee20000000800 */
[----:B-1----:R-:W-:-:S05]  /*1260*/  IMAD.HI.U32 R4, R17, R4, RZ ;  /* 0x0000000411047227 */ /* 0x002fca00078e00ff */
[----:B------:R-:W-:Y:S01]  /*1270*/  SHF.R.U32.HI R4, RZ, R5, R4 ;  /* 0x00000005ff047219 */ /* 0x000fe20000011604 */
[----:B--2---:R-:W-:Y:S01]  /*1280*/  IMAD.HI.U32 R3, R14, R3, RZ ;  /* 0x000000030e037227 */ /* 0x004fe200078e00ff */
[----:B------:R-:W-:-:S04]  /*1290*/  ISETP.NE.AND P0, PT, R2, 0x1, PT ;  /* 0x000000010200780c */ /* 0x000fc80003f05270 */
[----:B----4-:R-:W-:-:S04]  /*12a0*/  SHF.R.U32.HI R3, RZ, R6, R3 ;  /* 0x00000006ff037219 */ /* 0x010fc80000011603 */
[----:B------:R-:W-:Y:S02]  /*12b0*/  SEL R3, R14, R3, !P0 ;  /* 0x000000030e037207 */ /* 0x000fe40004000000 */
[----:B---3--:R-:W-:-:S04]  /*12c0*/  ISETP.NE.AND P1, PT, R7, 0x1, PT ;  /* 0x000000010700780c */ /* 0x008fc80003f25270 */
[----:B------:R-:W-:-:S05]  /*12d0*/  SEL R4, R17, R4, !P1 ;  /* 0x0000000411047207 */ /* 0x000fca0004800000 */
[----:B------:R-:W-:Y:S02]  /*12e0*/  IMAD.IADD R5, R3, 0x1, -R4 ;  /* 0x0000000103057824 */ /* 0x000fe400078e0a04 */
[----:B------:R-:W-:Y:S02]  /*12f0*/  IMAD.IADD R3, R4, 0x1, -R3 ;  /* 0x0000000104037824 */ /* 0x000fe400078e0a03 */
[----:B------:R-:W-:Y:S02]  /*1300*/  IMAD R17, R5, R7, R17 ;  /* 0x0000000705117224 */ /* 0x000fe400078e0211 */
[----:B------:R-:W-:-:S07]  /*1310*/  IMAD R14, R3, R2, R14 ;  /* 0x00000002030e7224 */ /* 0x000fce00078e020e */
.L_x_16:
[----:B------:R-:W-:Y:S01]  /*1320*/  BAR.SYNC.DEFER_BLOCKING 0x0 ;  /* 0x0000000000007b1d */ /* 0x000fe20000010000 */
[----:B------:R-:W-:Y:S01]  /*1330*/  UISETP.NE.AND UP1, UPT, UR8, 0x2, UPT ;  /* 0x000000020800788c */ /* 0x000fe2000bf25270 */
[----:B------:R-:W-:Y:S02]  /*1340*/  ISETP.NE.OR P5, PT, R0, 0x2, !P5 ;  /* 0x000000020000780c */ /* 0x000fe40006fa5670 */
[----:B------:R-:W-:-:S06]  /*1350*/  LOP3.LUT R2, R101, 0x1f, RZ, 0xc0, !PT ;  /* 0x0000001f65027812 */ /* 0x000fcc00078ec0ff */
[----:B------:R-:W-:Y:S05]  /*1360*/  BRA.U UP1, `(.L_x_17) ;  /* 0x0000001901e47547 */ /* 0x000fea000b800000 */
[----:B------:R-:W1:Y:S01]  /*1370*/  LDCU UR6, c[0x0][0x388] ;  /* 0x00007100ff0677ac */ /* 0x000e620008000800 */
[----:B------:R-:W2:Y:S01]  /*1380*/  LDC R10, c[0x0][0x370] ;  /* 0x0000dc00ff0a7b82 */ /* 0x000ea20000000800 */
[----:B------:R-:W-:Y:S01]  /*1390*/  PLOP3.LUT P0, PT, PT, PT, UP2, 0x80, 0x8 ;  /* 0x000000000008781c */ /* 0x000fe20003f0f028 */
[----:B------:R-:W-:Y:S01]  /*13a0*/  IMAD.MOV.U32 R13, RZ, RZ, RZ ;  /* 0x000000ffff0d7224 */ /* 0x000fe200078e00ff */
[----:B------:R-:W4:Y:S01]  /*13b0*/  LDCU UR4, c[0x0][0x38c] ;  /* 0x00007180ff0477ac */ /* 0x000f220008000800 */
[----:B------:R-:W-:Y:S02]  /*13c0*/  ISETP.EQ.OR P4, PT, R2, RZ, P5 ;  /* 0x000000ff0200720c */ /* 0x000fe40002f82670 */
[----:B------:R-:W-:Y:S01]  /*13d0*/  PLOP3.LUT P0, PT, P0, PT, PT, 0x8, 0x80 ;  /* 0x000000000080781c */ /* 0x000fe2000070e170 */
[----:B------:R-:W3:Y:S01]  /*13e0*/  LDCU UR35, c[0x0][0x390] ;  /* 0x00007200ff2377ac */ /* 0x000ee20008000800 */
[----:B------:R-:W2:Y:S01]  /*13f0*/  LDC R0, c[0x0][0x374] ;  /* 0x0000dd00ff007b82 */ /* 0x000ea20000000800 */
[----:B------:R-:W2:Y:S01]  /*1400*/  LDCU.64 UR36, c[0x0][0x348] ;  /* 0x00006900ff2477ac */ /* 0x000ea20008000a00 */
[----:B------:R-:W-:Y:S01]  /*1410*/  UMOV UR33, 0x1 ;  /* 0x0000000100217882 */ /* 0x000fe20000000000 */
[----:B------:R-:W-:Y:S01]  /*1420*/  UMOV UR32, URZ ;  /* 0x000000ff00207c82 */ /* 0x000fe20008000000 */
[----:B-1----:R-:W-:Y:S01]  /*1430*/  UIADD3 UR6, UPT, UPT, UR6, 0x1f, URZ ;  /* 0x0000001f06067890 */ /* 0x002fe2000fffe0ff */
[----:B------:R-:W-:Y:S01]  /*1440*/  UMOV UR20, URZ ;  /* 0x000000ff00147c82 */ /* 0x000fe20008000000 */
[----:B------:R-:W-:-:S02]  /*1450*/  UMOV UR31, URZ ;  /* 0x000000ff001f7c82 */ /* 0x000fc40008000000 */
[----:B------:R-:W-:-:S04]  /*1460*/  USHF.R.S32.HI UR5, URZ, 0x1f, UR6 ;  /* 0x0000001fff057899 */ /* 0x000fc80008011406 */
[----:B------:R-:W-:-:S04]  /*1470*/  ULEA.HI UR5, UR5, UR6, URZ, 0x5 ;  /* 0x0000000605057291 */ /* 0x000fc8000f8f28ff */
[----:B------:R-:W-:-:S04]  /*1480*/  USHF.R.S32.HI UR5, URZ, 0x5, UR5 ;  /* 0x00000005ff057899 */ /* 0x000fc80008011405 */
[----:B----4-:R-:W-:-:S04]  /*1490*/  UIMAD UR4, UR5, UR4, URZ ;  /* 0x00000004050472a4 */ /* 0x010fc8000f8e02ff */
[----:B---3--:R-:W-:-:S04]  /*14a0*/  UIMAD UR35, UR4, UR35, URZ ;  /* 0x00000023042372a4 */ /* 0x008fc8000f8e02ff */
[----:B------:R-:W-:Y:S02]  /*14b0*/  UISETP.NE.AND UP1, UPT, UR35, URZ, UPT ;  /* 0x000000ff2300728c */ /* 0x000fe4000bf25270 */
[----:B------:R-:W-:-:S04]  /*14c0*/  UISETP.LT.U32.AND UP0, UPT, UR35, 0xc, UPT ;  /* 0x0000000c2300788c */ /* 0x000fc8000bf01070 */
[----:B------:R-:W-:-:S04]  /*14d0*/  USEL UR34, UR35, 0xc, UP0 ;  /* 0x0000000c23227887 */ /* 0x000fc80008000000 */
[----:B------:R-:W-:Y:S02]  /*14e0*/  UIADD3 UR23, UPT, UPT, UR34, -0x1, URZ ;  /* 0xffffffff22177890 */ /* 0x000fe4000fffe0ff */
[----:B------:R-:W-:Y:S02]  /*14f0*/  @!UP1 UIADD3 UR23, UPT, UPT, UR34, URZ, URZ ;  /* 0x000000ff22179290 */ /* 0x000fe4000fffe0ff */
[----:B------:R-:W-:Y:S02]  /*1500*/  UIADD3 UR34, UPT, UPT, UR35, -UR34, URZ ;  /* 0x8000002223227290 */ /* 0x000fe4000fffe0ff */
[----:B--2---:R-:W-:-:S12]  /*1510*/  UIADD3 UR23, UPT, UPT, UR23, 0x1, URZ ;  /* 0x0000000117177890 */ /* 0x004fd8000fffe0ff */
.L_x_33:
[----:B------:R-:W1:Y:S01]  /*1520*/  S2UR UR22, SR_CgaCtaId ;  /* 0x00000000001679c3 */ /* 0x000e620000008800 */
[----:B------:R-:W-:Y:S01]  /*1530*/  UMOV UR4, 0x400 ;  /* 0x0000040000047882 */ /* 0x000fe20000000000 */
[----:B------:R-:W-:Y:S01]  /*1540*/  IMAD.U32 R2, RZ, RZ, UR33 ;  /* 0x00000021ff027e24 */ /* 0x000fe2000f8e00ff */
[----:B------:R-:W-:Y:S01]  /*1550*/  UISETP.NE.AND UP0, UPT, UR35, URZ, UPT ;  /* 0x000000ff2300728c */ /* 0x000fe2000bf05270 */
[----:B------:R-:W-:Y:S01]  /*1560*/  R2UR UR27, R14 ;  /* 0x000000000e1b72ca */ /* 0x000fe200000e0000 */
[----:B------:R-:W-:Y:S01]  /*1570*/  IMAD.SHL.U32 R17, R17, 0x80, RZ ;  /* 0x0000008011117824 */ /* 0x000fe200078e00ff */
[----:B------:R-:W-:Y:S01]  /*1580*/  UMOV UR30, URZ ;  /* 0x000000ff001e7c82 */ /* 0x000fe20008000000 */
[----:B------:R-:W-:Y:S01]  /*1590*/  SHF.L.U32 R2, R2, 0x1f, RZ ;  /* 0x0000001f02027819 */ /* 0x000fe200000006ff */
[----:B------:R-:W-:Y:S01]  /*15a0*/  UMOV UR29, URZ ;  /* 0x000000ff001d7c82 */ /* 0x000fe20008000000 */
[----:B------:R-:W-:-:S08]  /*15b0*/  UMOV UR28, URZ ;  /* 0x000000ff001c7c82 */ /* 0x000fd00008000000 */
[----:B------:R-:W-:Y:S02]  /*15c0*/  USHF.L.U32 UR27, UR27, 0x7, URZ ;  /* 0x000000071b1b7899 */ /* 0x000fe400080006ff */
[----:B-1----:R-:W-:-:S04]  /*15d0*/  ULEA UR22, UR22, UR4, 0x18 ;  /* 0x0000000416167291 */ /* 0x002fc8000f8ec0ff */
[----:B------:R-:W-:-:S09]  /*15e0*/  ULEA UR4, UR32, UR22, 0x3 ;  /* 0x0000001620047291 */ /* 0x000fd2000f8e18ff */
[----:B----4-:R1:W2:Y:S01]  /*15f0*/  SYNCS.PHASECHK.TRANS64.TRYWAIT P2, [UR4+0x60], R2 ;  /* 0x00006002ff0075a7 */ /* 0x0102a20008041104 */
[----:B---3--:R-:W-:Y:S05]  /*1600*/  BRA.U !UP0, `(.L_x_18) ;  /* 0x0000000508687547 */ /* 0x008fea000b800000 */
[----:B------:R-:W3:Y:S01]  /*1610*/  LDC.64 R8, c[0x0][0x480] ;  /* 0x00012000ff087b82 */ /* 0x000ee20000000a00 */
[----:B------:R-:W4:Y:S01]  /*1620*/  LDCU UR16, c[0x0][0x390] ;  /* 0x00007200ff1077ac */ /* 0x000f220008000800 */
[----:B------:R-:W2:Y:S06]  /*1630*/  LDCU UR17, c[0x0][0x38c] ;  /* 0x00007180ff1177ac */ /* 0x000eac0008000800 */
[----:B------:R-:W4:Y:S01]  /*1640*/  LDC.64 R6, c[0x0][0x488] ;  /* 0x00012200ff067b82 */ /* 0x000f220000000a00 */
[----:B------:R-:W2:Y:S01]  /*1650*/  LDCU.64 UR14, c[0x0][0x4b8] ;  /* 0x00009700ff0e77ac */ /* 0x000ea20008000a00 */
[----:B------:R-:W-:Y:S01]  /*1660*/  UIADD3 UR31, UPT, UPT, UR23, UR20, URZ ;  /* 0x00000014171f7290 */ /* 0x000fe2000fffe0ff */
[----:B------:R-:W-:-:S05]  /*1670*/  UMOV UR30, URZ ;  /* 0x000000ff001e7c82 */ /* 0x000fca0008000000 */
[----:B-1----:R-:W1:Y:S01]  /*1680*/  LDC.64 R2, c[0x0][0x490] ;  /* 0x00012400ff027b82 */ /* 0x002e620000000a00 */
[----:B------:R-:W-:Y:S01]  /*1690*/  UMOV UR18, UR32 ;  /* 0x0000002000127c82 */ /* 0x000fe20008000000 */
[----:B------:R-:W-:Y:S01]  /*16a0*/  UMOV UR28, URZ ;  /* 0x000000ff001c7c82 */ /* 0x000fe20008000000 */
[----:B------:R-:W-:Y:S01]  /*16b0*/  UMOV UR29, URZ ;  /* 0x000000ff001d7c82 */ /* 0x000fe20008000000 */
[----:B---3--:R-:W-:Y:S01]  /*16c0*/  IMAD.HI.U32 R9, R17, R9, RZ ;  /* 0x0000000911097227 */ /* 0x008fe200078e00ff */
[----:B------:R-:W-:-:S03]  /*16d0*/  ISETP.NE.AND P1, PT, R8, 0x1, PT ;  /* 0x000000010800780c */ /* 0x000fc60003f25270 */
[----:B------:R-:W3:Y:S01]  /*16e0*/  LDC.64 R4, c[0x0][0x4b0] ;  /* 0x00012c00ff047b82 */ /* 0x000ee20000000a00 */
[----:B----4-:R-:W-:-:S04]  /*16f0*/  SHF.R.U32.HI R6, RZ, R6, R9 ;  /* 0x00000006ff067219 */ /* 0x010fc80000011609 */
[----:B------:R-:W-:Y:S02]  /*1700*/  SEL R6, R17, R6, !P1 ;  /* 0x0000000611067207 */ /* 0x000fe40004800000 */
[----:B------:R-:W-:Y:S02]  /*1710*/  ISETP.NE.AND P1, PT, R7, 0x1, PT ;  /* 0x000000010700780c */ /* 0x000fe40003f25270 */
[C---:B------:R-:W-:Y:S01]  /*1720*/  R2UR UR4, R6.reuse ;  /* 0x00000000060472ca */ /* 0x040fe200000e0000 */
[----:B-1----:R-:W-:-:S04]  /*1730*/  IMAD.HI.U32 R2, R6, R2, RZ ;  /* 0x0000000206027227 */ /* 0x002fc800078e00ff */
[----:B------:R-:W-:Y:S01]  /*1740*/  IMAD.MOV R14, RZ, RZ, -R6 ;  /* 0x000000ffff0e7224 */ /* 0x000fe200078e0a06 */
[----:B------:R-:W-:-:S03]  /*1750*/  SHF.R.U32.HI R2, RZ, R3, R2 ;  /* 0x00000003ff027219 */ /* 0x000fc60000011602 */
[----:B------:R-:W-:Y:S01]  /*1760*/  IMAD R14, R8, R14, R17 ;  /* 0x0000000e080e7224 */ /* 0x000fe200078e0211 */
[----:B------:R-:W-:Y:S01]  /*1770*/  R2UR UR13, R2 ;  /* 0x00000000020d72ca */ /* 0x000fe200000e0000 */
[----:B------:R-:W-:Y:S01]  /*1780*/  VOTEU.ANY UP0, P1 ;  /* 0x0000000000ff7886 */ /* 0x000fe20000800100 */
[----:B------:R-:W1:Y:S01]  /*1790*/  LDC.64 R2, c[0x0][0x4d0] ;  /* 0x00013400ff027b82 */ /* 0x000e620000000a00 */
[----:B---3--:R-:W-:Y:S02]  /*17a0*/  R2UR UR8, R4 ;  /* 0x00000000040872ca */ /* 0x008fe400000e0000 */
[----:B------:R-:W-:Y:S02]  /*17b0*/  R2UR UR9, R14 ;  /* 0x000000000e0972ca */ /* 0x000fe400000e0000 */
[----:B------:R-:W-:-:S06]  /*17c0*/  R2UR UR6, R5 ;  /* 0x00000000050672ca */ /* 0x000fcc00000e0000 */
[----:B------:R-:W-:Y:S01]  /*17d0*/  USEL UR13, UR4, UR13, !UP0 ;  /* 0x0000000d040d7287 */ /* 0x000fe2000c000000 */
[----:B------:R-:W3:Y:S05]  /*17e0*/  LDCU.64 UR4, c[0x0][0x4d8] ;  /* 0x00009b00ff0477ac */ /* 0x000eea0008000a00 */
[----:B------:R-:W-:-:S04]  /*17f0*/  IMAD R9, RZ, RZ, -UR13 ;  /* 0x8000000dff097e24 */ /* 0x000fc8000f8e02ff */
[----:B------:R-:W-:Y:S01]  /*1800*/  IMAD R9, R7, R9, R6 ;  /* 0x0000000907097224 */ /* 0x000fe200078e0206 */
[----:B-1----:R-:W-:-:S04]  /*1810*/  R2UR UR11, R2 ;  /* 0x00000000020b72ca */ /* 0x002fc800000e0000 */
[----:B------:R-:W-:Y:S02]  /*1820*/  R2UR UR7, R9 ;  /* 0x00000000090772ca */ /* 0x000fe400000e0000 */
[----:B------:R-:W-:-:S07]  /*1830*/  R2UR UR12, R3 ;  /* 0x00000000030c72ca */ /* 0x000fce00000e0000 */
[----:B------:R-:W-:-:S06]  /*1840*/  UIMAD UR11, UR9, UR8, UR11 ;  /* 0x00000008090b72a4 */ /* 0x000fcc000f8e020b */
[----:B--23--:R-:W-:-:S12]  /*1850*/  UIMAD UR12, UR7, UR6, UR12 ;  /* 0x00000006070c72a4 */ /* 0x00cfd8000f8e020c */
.L_x_23:
[----:B--2---:R-:W-:Y:S01]  /*1860*/  @!P5 MOV R3, 0x4000 ;  /* 0x000040000003d802 */ /* 0x004fe20000000f00 */
[----:B------:R-:W-:Y:S01]  /*1870*/  ULEA UR9, UR18, UR22, 0x3 ;  /* 0x0000001612097291 */ /* 0x000fe2000f8e18ff */
[----:B----4-:R-:W-:Y:S11]  /*1880*/  @P2 BRA `(.L_x_19) ;  /* 0x0000000000102947 */ /* 0x010ff60003800000 */
[----:B------:R-:W-:Y:S04]  /*1890*/  MOV R4, UR33 ;  /* 0x0000002100047c02 */ /* 0x000fe80008000f00 */
[----:B------:R-:W-:Y:S04]  /*18a0*/  SHF.L.U32 R4, R4, 0x1f, RZ ;  /* 0x0000001f04047819 */ /* 0x000fe800000006ff */
[----:B------:R-:W1:Y:S02]  /*18b0*/  SYNCS.PHASECHK.TRANS64.TRYWAIT P1, [UR9+0x60], R4 ;  /* 0x00006004ff0075a7 */ /* 0x000e640008021109 */
[----:B-1----:R-:W-:Y:S05]  /*18c0*/  @!P1 BRA `(.L_x_20) ;  /* 0x0000007800ec9947 */ /* 0x002fea0003800000 */
.L_x_19:
[----:B------:R2:W-:Y:S01]  /*18d0*/  @!P5 SYNCS.ARRIVE.TRANS64 RZ, [UR9], R3 ;  /* 0x00000003ffffd9a7 */ /* 0x0005e20008000009 */
[----:B------:R-:W-:Y:S04]  /*18e0*/  BSSY.RECONVERGENT B0, `(.L_x_21) ;  /* 0x0000003000007945 */ /* 0x000fe80003800200 */
[----:B------:R-:W-:Y:S05]  /*18f0*/  @P4 BRA `(.L_x_22) ;  /* 0x0000000000044947 */ /* 0x000fea0003800000 */
[----:B------:R-:W-:Y:S05]  /*1900*/  BPT.TRAP 0x1 ;  /* 0x000000040000795c */ /* 0x000fea0000300000 */
.L_x_22:
[----:B------:R-:W-:Y:S05]  /*1910*/  BSYNC.RECONVERGENT B0 ;  /* 0x0000000000007941 */ /* 0x000fea0003800200 */
.L_x_21:
[----:B------:R-:W-:Y:S02]  /*1920*/  UIADD3 UR32, UPT, UPT, UR18, 0x1, URZ ;  /* 0x0000000112207890 */ /* 0x000fe4000fffe0ff */
[----:B------:R-:W-:Y:S02]  /*1930*/  UIMAD UR7, UR28, UR14, UR4 ;  /* 0x0000000e1c0772a4 */ /* 0x000fe4000f8e0204 */
[----:B------:R-:W-:Y:S02]  /*1940*/  UISETP.NE.AND UP0, UPT, UR32, 0xc, UPT ;  /* 0x0000000c2000788c */ /* 0x000fe4000bf05270 */
[----:B------:R-:W-:Y:S02]  /*1950*/  UIMAD UR6, UR29, UR15, UR5 ;  /* 0x0000000f1d0672a4 */ /* 0x000fe4000f8e0205 */
[----:B------:R-:W-:Y:S02]  /*1960*/  USEL UR8, URZ, 0x1, UP0 ;  /* 0x00000001ff087887 */ /* 0x000fe40008000000 */
[----:B------:R-:W-:Y:S02]  /*1970*/  USEL UR32, UR32, URZ, UP0 ;  /* 0x000000ff20207287 */ /* 0x000fe40008000000 */
[----:B------:R-:W-:Y:S02]  /*1980*/  ULOP3.LUT UR33, UR33, UR8, URZ, 0x3c, !UPT ;  /* 0x0000000821217292 */ /* 0x000fe4000f8e3cff */
[----:B------:R-:W-:Y:S02]  /*1990*/  ULEA UR8, UR32, UR22, 0x3 ;  /* 0x0000001620087291 */ /* 0x000fe4000f8e18ff */
[----:B------:R-:W-:Y:S02]  /*19a0*/  ULEA UR21, UR18, UR22, 0xd ;  /* 0x0000001612157291 */ /* 0x000fe4000f8e68ff */
[----:B------:R-:W-:Y:S01]  /*19b0*/  UIADD3 UR44, UP1, UPT, UR36, 0x80, URZ ;  /* 0x00000080242c7890 */ /* 0x000fe2000ff3e0ff */
[----:B-1----:R-:W-:Y:S01]  /*19c0*/  MOV R2, UR33 ;  /* 0x0000002100027c02 */ /* 0x002fe20008000f00 */
[----:B------:R-:W-:Y:S02]  /*19d0*/  UPRMT UR42, UR7, 0x40, UR6 ;  /* 0x00000040072a7896 */ /* 0x000fe40008000006 */
[----:B------:R-:W-:Y:S01]  /*19e0*/  UIADD3 UR24, UPT, UPT, UR21, 0x20400, URZ ;  /* 0x0002040015187890 */ /* 0x000fe2000fffe0ff */
[----:B------:R-:W-:Y:S01]  /*19f0*/  SHF.L.U32 R2, R2, 0x1f, RZ ;  /* 0x0000001f02027819 */ /* 0x000fe200000006ff */
[----:B------:R-:W-:Y:S02]  /*1a00*/  USHF.L.U32 UR10, UR30, 0x5, URZ ;  /* 0x000000051e0a7899 */ /* 0x000fe400080006ff */
[----:B------:R-:W-:Y:S01]  /*1a10*/  UIADD3.X UR45, UPT, UPT, URZ, UR37, URZ, UP1, !UPT ;  /* 0x00000025ff2d7290 */ /* 0x000fe20008ffe4ff */
[----:B------:R3:W4:Y:S01]  /*1a20*/  SYNCS.PHASECHK.TRANS64.TRYWAIT P2, [UR8+0x60], R2 ;  /* 0x00006002ff0075a7 */ /* 0x0007220008041108 */
[----:B------:R-:W-:Y:S02]  /*1a30*/  UIADD3 UR8, UPT, UPT, UR21, 0x8400, URZ ;  /* 0x0000840015087890 */ /* 0x000fe4000fffe0ff */
[----:B------:R-:W-:Y:S02]  /*1a40*/  UPRMT UR21, UR42, 0x5410, URZ ;  /* 0x000054102a157896 */ /* 0x000fe400080000ff */
[----:B------:R-:W-:Y:S02]  /*1a50*/  UIADD3 UR40, UP0, UPT, UR36, 0x180, URZ ;  /* 0x0000018024287890 */ /* 0x000fe4000ff1e0ff */
[----:B------:R-:W-:Y:S02]  /*1a60*/  UIADD3 UR19, UPT, UPT, UR28, 0x1, URZ ;  /* 0x000000011c137890 */ /* 0x000fe4000fffe0ff */
[----:B------:R-:W-:Y:S02]  /*1a70*/  UIADD3.X UR41, UPT, UPT, URZ, UR37, URZ, UP0, !UPT ;  /* 0x00000025ff297290 */ /* 0x000fe400087fe4ff */
[----:B------:R-:W-:Y:S01]  /*1a80*/  UISETP.NE.AND UP2, UPT, UR19, UR17, UPT ;  /* 0x000000111300728c */ /* 0x000fe2000bf45270 */
[----:B------:R-:W-:Y:S01]  /*1a90*/  UTMALDG.4D.IM2COL [UR8], [UR44], UR21 ;  /* 0x000000082c0073b4 */ /* 0x000fe20008058015 */
[----:B------:R-:W-:Y:S02]  /*1aa0*/  UIADD3 UR18, UPT, UPT, UR29, 0x1, URZ ;  /* 0x000000011d127890 */ /* 0x000fe4000fffe0ff */
[----:B------:R-:W-:Y:S02]  /*1ab0*/  UIADD3 UR20, UPT, UPT, UR20, 0x1, URZ ;  /* 0x0000000114147890 */ /* 0x000fe4000fffe0ff */
[----:B------:R-:W-:Y:S01]  /*1ac0*/  UIADD3 UR42, UPT, UPT, UR30, 0x1, URZ ;  /* 0x000000011e2a7890 */ /* 0x000fe2000fffe0ff */
[----:B------:R-:W-:Y:S01]  /*1ad0*/  UMOV UR38, 0x0 ;  /* 0x0000000000267882 */ /* 0x000fe20000000000 */
[----:B------:R-:W-:Y:S01]  /*1ae0*/  UMOV UR39, 0x10000000 ;  /* 0x1000000000277882 */ /* 0x000fe20000000000 */
[----:B------:R-:W-:Y:S02]  /*1af0*/  UMOV UR25, UR9 ;  /* 0x0000000900197c82 */ /* 0x000fe40008000000 */
[----:B------:R-:W-:Y:S01]  /*1b00*/  @UP2 UIADD3 UR18, UPT, UPT, UR29, URZ, URZ ;  /* 0x000000ff1d122290 */ /* 0x000fe2000fffe0ff */
[----:B------:R-:W-:Y:S03]  /*1b10*/  UMOV UR26, UR10 ;  /* 0x0000000a001a7c82 */ /* 0x000fe60008000000 */
[----:B------:R-:W-:Y:S01]  /*1b20*/  UISETP.NE.AND UP0, UPT, UR18, UR16, UPT ;  /* 0x000000101200728c */ /* 0x000fe2000bf05270 */
[----:B------:R1:W-:Y:S10]  /*1b30*/  UTMALDG.4D [UR24], [UR40], desc[UR38] ;  /* 0x00002618280075b4 */ /* 0x0003f40008019000 */
[----:B------:R-:W-:Y:S07]  /*1b40*/  @UP0 UIADD3 UR42, UPT, UPT, UR30, URZ, URZ ;  /* 0x000000ff1e2a0290 */ /* 0x000fee000fffe0ff */
[----:B------:R-:W-:Y:S01]  /*1b50*/  UMOV UR30, UR42 ;  /* 0x0000002a001e7c82 */ /* 0x000fe20008000000 */
[----:B-1----:R-:W-:Y:S02]  /*1b60*/  USEL UR29, UR18, URZ, UP0 ;  /* 0x000000ff121d7287 */ /* 0x002fe40008000000 */
[----:B------:R-:W-:Y:S02]  /*1b70*/  UISETP.NE.AND UP0, UPT, UR20, UR31, UPT ;  /* 0x0000001f1400728c */ /* 0x000fe4000bf05270 */
[----:B------:R-:W-:Y:S01]  /*1b80*/  USEL UR28, UR19, URZ, UP2 ;  /* 0x000000ff131c7287 */ /* 0x000fe20009000000 */
[----:B------:R-:W-:Y:S06]  /*1b90*/  UMOV UR18, UR32 ;  /* 0x0000002000127c82 */ /* 0x000fec0008000000 */
[----:B---3--:R-:W-:Y:S05]  /*1ba0*/  BRA.U UP0, `(.L_x_23) ;  /* 0xfffffffd002c7547 */ /* 0x008fea000b83ffff */
.L_x_18:
[----:B------:R-:W-:Y:S01]  /*1bb0*/  ULEA UR4, UR32, UR22, 0x3 ;  /* 0x0000001620047291 */ /* 0x000fe2000f8e18ff */
[----:B-1----:R-:W-:Y:S01]  /*1bc0*/  MOV R2, UR33 ;  /* 0x0000002100027c02 */ /* 0x002fe20008000f00 */
[----:B------:R-:W-:Y:S01]  /*1bd0*/  @!P0 SYNCS.ARRIVE.TRANS64.A1T0 RZ, [UR22+0x108], RZ ;  /* 0x000108ffffff89a7 */ /* 0x000fe20008100016 */
[----:B------:R-:W-:Y:S02]  /*1be0*/  UISETP.GE.AND UP0, UPT, UR34, 0x1, UPT ;  /* 0x000000012200788c */ /* 0x000fe4000bf06270 */
[----:B------:R-:W-:-:S04]  /*1bf0*/  SHF.L.U32 R2, R2, 0x1f, RZ ;  /* 0x0000001f02027819 */ /* 0x000fc800000006ff */
[----:B------:R1:W3:Y:S03]  /*1c00*/  SYNCS.PHASECHK.TRANS64.TRYWAIT P1, [UR4+0x60], R2 ;  /* 0x00006002ff0075a7 */ /* 0x0002e60008021104 */
[----:B------:R-:W-:Y:S05]  /*1c10*/  BRA.U !UP0, `(.L_x_24) ;  /* 0x0000000508707547 */ /* 0x000fea000b800000 */
[----:B------:R-:W4:Y:S01]  /*1c20*/  LDC.64 R8, c[0x0][0x480] ;  /* 0x00012000ff087b82 */ /* 0x000f220000000a00 */
[----:B------:R-:W3:Y:S01]  /*1c30*/  LDCU UR25, c[0x0][0x390] ;  /* 0x00007200ff1977ac */ /* 0x000ee20008000800 */
[----:B------:R-:W3:Y:S06]  /*1c40*/  LDCU UR26, c[0x0][0x38c] ;  /* 0x00007180ff1a77ac */ /* 0x000eec0008000800 */
[----:B------:R-:W4:Y:S01]  /*1c50*/  LDC.64 R6, c[0x0][0x488] ;  /* 0x00012200ff067b82 */ /* 0x000f220000000a00 */
[----:B------:R-:W3:Y:S01]  /*1c60*/  LDCU.64 UR14, c[0x0][0x4b8] ;  /* 0x00009700ff0e77ac */ /* 0x000ee20008000a00 */
[----:B------:R-:W-:Y:S01]  /*1c70*/  UIADD3 UR31, UPT, UPT, UR34, UR31, URZ ;  /* 0x0000001f221f7290 */ /* 0x000fe2000fffe0ff */
[----:B------:R-:W-:-:S05]  /*1c80*/  UMOV UR40, UR34 ;  /* 0x0000002200287c82 */ /* 0x000fca0008000000 */
[----:B-12---:R-:W1:Y:S01]  /*1c90*/  LDC.64 R2, c[0x0][0x490] ;  /* 0x00012400ff027b82 */ /* 0x006e620000000a00 */
[----:B------:R-:W-:Y:S01]  /*1ca0*/  UMOV UR38, UR32 ;  /* 0x0000002000267c82 */ /* 0x000fe20008000000 */
[----:B----4-:R-:W-:Y:S01]  /*1cb0*/  IMAD.HI.U32 R9, R17, R9, RZ ;  /* 0x0000000911097227 */ /* 0x010fe200078e00ff */
[----:B------:R-:W-:-:S05]  /*1cc0*/  ISETP.NE.AND P0, PT, R8, 0x1, PT ;  /* 0x000000010800780c */ /* 0x000fca0003f05270 */
[----:B------:R-:W2:Y:S01]  /*1cd0*/  LDC.64 R4, c[0x0][0x4b0] ;  /* 0x00012c00ff047b82 */ /* 0x000ea20000000a00 */
[----:B------:R-:W-:-:S04]  /*1ce0*/  SHF.R.U32.HI R6, RZ, R6, R9 ;  /* 0x00000006ff067219 */ /* 0x000fc80000011609 */
        /* <DEDUP_REMOVED lines=10> */
[----:B--2---:R-:W-:Y:S02]  /*1d90*/  R2UR UR8, R4 ;  /* 0x00000000040872ca */ /* 0x004fe400000e0000 */
[----:B------:R-:W-:Y:S02]  /*1da0*/  R2UR UR9, R9 ;  /* 0x00000000090972ca */ /* 0x000fe400000e0000 */
[----:B------:R-:W-:-:S06]  /*1db0*/  R2UR UR6, R5 ;  /* 0x00000000050672ca */ /* 0x000fcc00000e0000 */
[----:B------:R-:W-:Y:S01]  /*1dc0*/  USEL UR13, UR4, UR13, !UP0 ;  /* 0x0000000d040d7287 */ /* 0x000fe2000c000000 */
[----:B------:R-:W2:Y:S05]  /*1dd0*/  LDCU.64 UR4, c[0x0][0x4d8] ;  /* 0x00009b00ff0477ac */ /* 0x000eaa0008000a00 */
[----:B------:R-:W-:-:S04]  /*1de0*/  IMAD R14, RZ, RZ, -UR13 ;  /* 0x8000000dff0e7e24 */ /* 0x000fc8000f8e02ff */
[----:B------:R-:W-:Y:S01]  /*1df0*/  IMAD R14, R7, R14, R6 ;  /* 0x0000000e070e7224 */ /* 0x000fe200078e0206 */
[----:B-1----:R-:W-:-:S04]  /*1e00*/  R2UR UR11, R2 ;  /* 0x00000000020b72ca */ /* 0x002fc800000e0000 */
[----:B------:R-:W-:Y:S02]  /*1e10*/  R2UR UR7, R14 ;  /* 0x000000000e0772ca */ /* 0x000fe400000e0000 */
[----:B------:R-:W-:-:S07]  /*1e20*/  R2UR UR12, R3 ;  /* 0x00000000030c72ca */ /* 0x000fce00000e0000 */
[----:B------:R-:W-:-:S06]  /*1e30*/  UIMAD UR11, UR9, UR8, UR11 ;  /* 0x00000008090b72a4 */ /* 0x000fcc000f8e020b */
[----:B--23--:R-:W-:-:S12]  /*1e40*/  UIMAD UR12, UR7, UR6, UR12 ;  /* 0x00000006070c72a4 */ /* 0x00cfd8000f8e020c */
.L_x_29:
[----:B--2---:R-:W-:Y:S01]  /*1e50*/  @!P5 MOV R3, 0x4000 ;  /* 0x000040000003d802 */ /* 0x004fe20000000f00 */
[----:B------:R-:W-:Y:S01]  /*1e60*/  ULEA UR9, UR38, UR22, 0x3 ;  /* 0x0000001626097291 */ /* 0x000fe2000f8e18ff */
[----:B---3--:R-:W-:Y:S11]  /*1e70*/  @P1 BRA `(.L_x_25) ;  /* 0x0000000000101947 */ /* 0x008ff60003800000 */
[----:B------:R-:W-:Y:S04]  /*1e80*/  MOV R4, UR33 ;  /* 0x0000002100047c02 */ /* 0x000fe80008000f00 */
[----:B------:R-:W-:Y:S04]  /*1e90*/  SHF.L.U32 R4, R4, 0x1f, RZ ;  /* 0x0000001f04047819 */ /* 0x000fe800000006ff */
[----:B------:R-:W1:Y:S02]  /*1ea0*/  SYNCS.PHASECHK.TRANS64.TRYWAIT P0, [UR9+0x60], R4 ;  /* 0x00006004ff0075a7 */ /* 0x000e640008001109 */
[----:B-1----:R-:W-:Y:S05]  /*1eb0*/  @!P0 BRA `(.L_x_26) ;  /* 0x0000007400888947 */ /* 0x002fea0003800000 */
.L_x_25:
[----:B------:R2:W-:Y:S01]  /*1ec0*/  @!P5 SYNCS.ARRIVE.TRANS64 RZ, [UR9], R3 ;  /* 0x00000003ffffd9a7 */ /* 0x0005e20008000009 */
[----:B------:R-:W-:Y:S04]  /*1ed0*/  BSSY.RECONVERGENT B0, `(.L_x_27) ;  /* 0x0000003000007945 */ /* 0x000fe80003800200 */
[----:B------:R-:W-:Y:S05]  /*1ee0*/  @P4 BRA `(.L_x_28) ;  /* 0x0000000000044947 */ /* 0x000fea0003800000 */
[----:B------:R-:W-:Y:S05]  /*1ef0*/  BPT.TRAP 0x1 ;  /* 0x000000040000795c */ /* 0x000fea0000300000 */
.L_x_28:
[----:B------:R-:W-:Y:S05]  /*1f00*/  BSYNC.RECONVERGENT B0 ;  /* 0x0000000000007941 */ /* 0x000fea0003800200 */
.L_x_27:
        /* <DEDUP_REMOVED lines=8> */
[----:B------:R-:W-:Y:S02]  /*1f90*/  UIADD3 UR39, UPT, UPT, UR28, 0x1, URZ ;  /* 0x000000011c277890 */ /* 0x000fe4000fffe0ff */
[----:B------:R-:W-:Y:S01]  /*1fa0*/  UIADD3 UR46, UP1, UPT, UR36, 0x80, URZ ;  /* 0x00000080242e7890 */ /* 0x000fe2000ff3e0ff */
[----:B-1----:R-:W-:Y:S01]  /*1fb0*/  MOV R2, UR33 ;  /* 0x0000002100027c02 */ /* 0x002fe20008000f00 */
[----:B------:R-:W-:Y:S02]  /*1fc0*/  ULEA UR16, UR38, UR22, 0xd ;  /* 0x0000001626107291 */ /* 0x000fe4000f8e68ff */
[----:B------:R-:W-:Y:S01]  /*1fd0*/  UPRMT UR41, UR6, 0x40, UR7 ;  /* 0x0000004006297896 */ /* 0x000fe20008000007 */
[----:B------:R-:W-:Y:S01]  /*1fe0*/  SHF.L.U32 R2, R2, 0x1f, RZ ;  /* 0x0000001f02027819 */ /* 0x000fe200000006ff */
[----:B------:R-:W-:Y:S02]  /*1ff0*/  UISETP.NE.AND UP2, UPT, UR39, UR26, UPT ;  /* 0x0000001a2700728c */ /* 0x000fe4000bf45270 */
[----:B------:R-:W-:Y:S01]  /*2000*/  USHF.L.U32 UR10, UR30, 0x5, URZ ;  /* 0x000000051e0a7899 */ /* 0x000fe200080006ff */
[----:B------:R1:W3:Y:S01]  /*2010*/  SYNCS.PHASECHK.TRANS64.TRYWAIT P1, [UR8+0x60], R2 ;  /* 0x00006002ff0075a7 */ /* 0x0002e20008021108 */
[----:B------:R-:W-:Y:S02]  /*2020*/  UIADD3.X UR47, UPT, UPT, URZ, UR37, URZ, UP1, !UPT ;  /* 0x00000025ff2f7290 */ /* 0x000fe40008ffe4ff */
[----:B------:R-:W-:Y:S02]  /*2030*/  UIADD3 UR8, UPT, UPT, UR16, 0x8400, URZ ;  /* 0x0000840010087890 */ /* 0x000fe4000fffe0ff */
[----:B------:R-:W-:Y:S02]  /*2040*/  UPRMT UR48, UR41, 0x5410, URZ ;  /* 0x0000541029307896 */ /* 0x000fe400080000ff */
[----:B------:R-:W-:Y:S02]  /*2050*/  UIADD3 UR44, UP0, UPT, UR36, 0x180, URZ ;  /* 0x00000180242c7890 */ /* 0x000fe4000ff1e0ff */
[----:B------:R-:W-:Y:S02]  /*2060*/  UIADD3 UR16, UPT, UPT, UR16, 0x20400, URZ ;  /* 0x0002040010107890 */ /* 0x000fe4000fffe0ff */
[----:B------:R-:W-:Y:S02]  /*2070*/  UIADD3.X UR45, UPT, UPT, URZ, UR37, URZ, UP0, !UPT ;  /* 0x00000025ff2d7290 */ /* 0x000fe400087fe4ff */
[----:B------:R-:W-:Y:S01]  /*2080*/  UIADD3 UR38, UPT, UPT, UR29, 0x1, URZ ;  /* 0x000000011d267890 */ /* 0x000fe2000fffe0ff */
[----:B------:R1:W-:Y:S01]  /*2090*/  UTMALDG.4D.IM2COL [UR8], [UR46], UR48 ;  /* 0x000000082e0073b4 */ /* 0x0003e20008058030 */
[----:B------:R-:W-:Y:S02]  /*20a0*/  @UP2 UIADD3 UR38, UPT, UPT, UR29, URZ, URZ ;  /* 0x000000ff1d262290 */ /* 0x000fe4000fffe0ff */
[----:B------:R-:W-:Y:S02]  /*20b0*/  UIADD3 UR41, UPT, UPT, UR30, 0x1, URZ ;  /* 0x000000011e297890 */ /* 0x000fe4000fffe0ff */
[----:B------:R-:W-:Y:S02]  /*20c0*/  UISETP.NE.AND UP0, UPT, UR38, UR25, UPT ;  /* 0x000000192600728c */ /* 0x000fe4000bf05270 */
[----:B------:R-:W-:Y:S01]  /*20d0*/  UIADD3 UR49, UPT, UPT, UR40, -0x1, URZ ;  /* 0xffffffff28317890 */ /* 0x000fe2000fffe0ff */
[----:B------:R-:W-:Y:S01]  /*20e0*/  UMOV UR42, 0x0 ;  /* 0x00000000002a7882 */ /* 0x000fe20000000000 */
[----:B------:R-:W-:Y:S01]  /*20f0*/  UMOV UR43, 0x10000000 ;  /* 0x10000000002b7882 */ /* 0x000fe20000000000 */
[----:B------:R-:W-:Y:S01]  /*2100*/  UMOV UR19, UR27 ;  /* 0x0000001b00137c82 */ /* 0x000fe20008000000 */
[----:B------:R-:W-:Y:S01]  /*2110*/  UMOV UR20, UR28 ;  /* 0x0000001c00147c82 */ /* 0x000fe20008000000 */
[----:B------:R-:W-:Y:S01]  /*2120*/  USEL UR28, UR39, URZ, UP2 ;  /* 0x000000ff271c7287 */ /* 0x000fe20009000000 */
[----:B------:R-:W-:Y:S03]  /*2130*/  UMOV UR21, UR29 ;  /* 0x0000001d00157c82 */ /* 0x000fe60008000000 */
[----:B------:R-:W-:Y:S02]  /*2140*/  @UP0 UIADD3 UR41, UPT, UPT, UR30, URZ, URZ ;  /* 0x000000ff1e290290 */ /* 0x000fe4000fffe0ff */
[----:B------:R-:W-:Y:S01]  /*2150*/  USEL UR29, UR38, URZ, UP0 ;  /* 0x000000ff261d7287 */ /* 0x000fe20008000000 */
[----:B------:R-:W-:Y:S01]  /*2160*/  UMOV UR17, UR9 ;  /* 0x0000000900117c82 */ /* 0x000fe20008000000 */
[----:B------:R-:W-:Y:S01]  /*2170*/  UMOV UR18, UR10 ;  /* 0x0000000a00127c82 */ /* 0x000fe20008000000 */
[----:B------:R-:W-:Y:S01]  /*2180*/  UISETP.GT.U32.AND UP0, UPT, UR40, 0x1, UPT ;  /* 0x000000012800788c */ /* 0x000fe2000bf04070 */
[----:B------:R1:W-:Y:S01]  /*2190*/  UTMALDG.4D [UR16], [UR44], desc[UR42] ;  /* 0x00002a102c0075b4 */ /* 0x0003e20008019000 */
[----:B------:R-:W-:Y:S01]  /*21a0*/  UMOV UR38, UR32 ;  /* 0x0000002000267c82 */ /* 0x000fe20008000000 */
[----:B------:R-:W-:Y:S01]  /*21b0*/  UMOV UR40, UR49 ;  /* 0x0000003100287c82 */ /* 0x000fe20008000000 */
[----:B------:R-:W-:Y:S05]  /*21c0*/  UMOV UR30, UR41 ;  /* 0x00000029001e7c82 */ /* 0x000fea0008000000 */
[----:B-1----:R-:W-:Y:S05]  /*21d0*/  BRA.U UP0, `(.L_x_29) ;  /* 0xfffffffd001c7547 */ /* 0x002fea000b83ffff */
.L_x_24:
[----:B--2---:R-:W-:Y:S01]  /*21e0*/  SHF.L.U32 R3, R13, 0x1f, RZ ;  /* 0x0000001f0d037819 */ /* 0x004fe200000006ff */
[----:B------:R-:W-:-:S03]  /*21f0*/  NOP ;  /* 0x0000000000007918 */ /* 0x000fc60000000000 */
[----:B------:R-:W2:Y:S02]  /*2200*/  SYNCS.PHASECHK.TRANS64.TRYWAIT P0, [UR22+0x110], R3 ;  /* 0x00011003ff0075a7 */ /* 0x000ea40008001116 */
[----:B--2---:R-:W-:Y:S05]  /*2210*/  @!P0 BRA `(.L_x_30) ;  /* 0x0000007000c88947 */ /* 0x004fea0003800000 */
.L_x_135:
[----:B------:R-:W2:Y:S01]  /*2220*/  LDS.128 R4, [UR22+0x150] ;  /* 0x00015016ff047984 */ /* 0x000ea20008000c00 */
[----:B------:R-:W-:Y:S01]  /*2230*/  UIADD3 UR4, UPT, UPT, UR22, 0x118, URZ ;  /* 0x0000011816047890 */ /* 0x000fe2000fffe0ff */
[----:B------:R-:W-:Y:S01]  /*2240*/  ISETP.GE.AND P0, PT, R40, 0x1, PT ;  /* 0x000000012800780c */ /* 0x000fe20003f06270 */
[----:B------:R-:W-:Y:S01]  /*2250*/  @!PT LDS RZ, [RZ] ;  /* 0x00000000fffff984 */ /* 0x000fe20000000800 */
[----:B------:R-:W-:Y:S01]  /*2260*/  @!PT LDS RZ, [RZ] ;  /* 0x00000000fffff984 */ /* 0x000fe20000000800 */
[----:B------:R-:W-:Y:S01]  /*2270*/  @!PT LDS RZ, [RZ] ;  /* 0x00000000fffff984 */ /* 0x000fe20000000800 */
[----:B------:R-:W-:Y:S01]  /*2280*/  @!PT LDS RZ, [RZ] ;  /* 0x00000000fffff984 */ /* 0x000fe20000000800 */
[----:B------:R1:W-:Y:S06]  /*2290*/  MEMBAR.ALL.CTA ;  /* 0x0000000000007992 */ /* 0x0003ec0000008000 */
[----:B-1----:R-:W1:Y:S01]  /*22a0*/  FENCE.VIEW.ASYNC.S ;  /* 0x00000000000073c6 */ /* 0x002e620000000000 */
[----:B------:R-:W-:-:S09]  /*22b0*/  UPRMT UR4, URZ, 0x654, UR4 ;  /* 0x00000654ff047896 */ /* 0x000fd20008000004 */
[----:B-1----:R-:W-:Y:S01]  /*22c0*/  SYNCS.ARRIVE.TRANS64.RED.A1T0 RZ, [UR4], RZ ;  /* 0x000000ffffff79a7 */ /* 0x002fe20008100404 */
[----:B--2---:R-:W-:-:S13]  /*22d0*/  LOP3.LUT P3, RZ, R6, 0x1, RZ, 0xc0, !PT ;  /* 0x0000000106ff7812 */ /* 0x004fda000786c0ff */
[----:B------:R-:W-:Y:S02]  /*22e0*/  @P3 MOV R12, R4 ;  /* 0x00000004000c3202 */ /* 0x000fe40000000f00 */
[----:B------:R-:W-:Y:S01]  /*22f0*/  @P3 LOP3.LUT R11, R5, 0xffff, RZ, 0xc0, !PT ;  /* 0x0000ffff050b3812 */ /* 0x000fe200078ec0ff */
[----:B------:R-:W-:Y:S06]  /*2300*/  @!P0 BRA `(.L_x_31) ;  /* 0x0000000000b88947 */ /* 0x000fec0003800000 */
[----:B------:R-:W1:Y:S01]  /*2310*/  LDC.64 R4, c[0x0][0xb18] ;  /* 0x0002c600ff047b82 */ /* 0x000e620000000a00 */
[----:B----4-:R-:W-:-:S07]  /*2320*/  ISETP.NE.AND P2, PT, R40, 0x1, PT ;  /* 0x000000012800780c */ /* 0x010fce0003f45270 */
[----:B------:R-:W2:Y:S08]  /*2330*/  LDC.64 R6, c[0x0][0xb10] ;  /* 0x0002c400ff067b82 */ /* 0x000eb00000000a00 */
[----:B------:R-:W4:Y:S08]  /*2340*/  LDC R8, c[0x0][0xb20] ;  /* 0x0002c800ff087b82 */ /* 0x000f300000000800 */
[----:B------:R-:W3:Y:S01]  /*2350*/  LDC R9, c[0x0][0xb0c] ;  /* 0x0002c300ff097b82 */ /* 0x000ee20000000800 */
[----:B-1----:R-:W-:Y:S01]  /*2360*/  IMAD.HI.U32 R15, R0, R5, RZ ;  /* 0x00000005000f7227 */ /* 0x002fe200078e00ff */
[----:B------:R-:W-:-:S03]  /*2370*/  ISETP.NE.AND P0, PT, R4, 0x1, PT ;  /* 0x000000010400780c */ /* 0x000fc60003f05270 */
[----:B------:R-:W-:-:S03]  /*2380*/  IMAD.HI.U32 R5, R11, R5, RZ ;  /* 0x000000050b057227 */ /* 0x000fc600078e00ff */
[----:B------:R-:W1:Y:S01]  /*2390*/  LDC.64 R2, c[0x0][0xb28] ;  /* 0x0002ca00ff027b82 */ /* 0x000e620000000a00 */
[----:B--2---:R-:W-:-:S04]  /*23a0*/  IMAD.HI.U32 R16, R10, R6, RZ ;  /* 0x000000060a107227 */ /* 0x004fc800078e00ff */
[----:B------:R-:W-:Y:S01]  /*23b0*/  IMAD.HI.U32 R17, R12, R6, RZ ;  /* 0x000000060c117227 */ /* 0x000fe200078e00ff */
[----:B------:R-:W-:Y:S02]  /*23c0*/  SHF.R.U32.HI R16, RZ, R7, R16 ;  /* 0x00000007ff107219 */ /* 0x000fe40000011610 */
[-C--:B----4-:R-:W-:Y:S02]  /*23d0*/  SHF.R.U32.HI R15, RZ, R8.reuse, R15 ;  /* 0x00000008ff0f7219 */ /* 0x090fe4000001160f */
[----:B------:R-:W-:Y:S02]  /*23e0*/  SHF.R.U32.HI R5, RZ, R8, R5 ;  /* 0x00000008ff057219 */ /* 0x000fe40000011605 */
[----:B------:R-:W-:Y:S02]  /*23f0*/  SEL R15, R0, R15, !P0 ;  /* 0x0000000f000f7207 */ /* 0x000fe40004000000 */
[----:B------:R-:W-:Y:S02]  /*2400*/  SHF.R.U32.HI R17, RZ, R7, R17 ;  /* 0x00000007ff117219 */ /* 0x000fe40000011611 */
[----:B---3--:R-:W-:-:S02]  /*2410*/  ISETP.NE.AND P1, PT, R9, 0x1, PT ;  /* 0x000000010900780c */ /* 0x008fc40003f25270 */
[----:B------:R-:W-:Y:S02]  /*2420*/  SEL R5, R11, R5, !P0 ;  /* 0x000000050b057207 */ /* 0x000fe40004000000 */
[----:B------:R-:W-:Y:S02]  /*2430*/  SEL R16, R10, R16, !P1 ;  /* 0x000000100a107207 */ /* 0x000fe40004800000 */
[----:B------:R-:W-:Y:S01]  /*2440*/  SEL R17, R12, R17, !P1 ;  /* 0x000000110c117207 */ /* 0x000fe20004800000 */
[----:B-1----:R-:W-:-:S04]  /*2450*/  IMAD.HI.U32 R14, R15, R2, RZ ;  /* 0x000000020f0e7227 */ /* 0x002fc800078e00ff */
        /* <DEDUP_REMOVED lines=10> */
[----:B------:R-:W-:-:S04]  /*2500*/  @!P0 IMAD.HI.U32 R7, R17, R2, RZ ;  /* 0x0000000211078227 */ /* 0x000fc800078e00ff */
[----:B------:R-:W-:Y:S01]  /*2510*/  IMAD.MOV R2, RZ, RZ, -R6 ;  /* 0x000000ffff027224 */ /* 0x000fe200078e0a06 */
[----:B------:R-:W-:Y:S02]  /*2520*/  @!P0 SHF.R.U32.HI R3, RZ, R3, R7 ;  /* 0x00000003ff038219 */ /* 0x000fe40000011607 */
[----:B------:R-:W-:Y:S01]  /*2530*/  IADD3 R7, PT, PT, -R5, RZ, RZ ;  /* 0x000000ff05077210 */ /* 0x000fe20007ffe1ff */
[----:B------:R-:W-:Y:S01]  /*2540*/  IMAD R2, R40, R2, R5 ;  /* 0x0000000228027224 */ /* 0x000fe200078e0205 */
        /* <DEDUP_REMOVED lines=10> */
.L_x_31:
[----:B------:R-:W1:Y:S02]  /*25f0*/  LDCU UR4, c[0x0][0xb30] ;  /* 0x00016600ff0477ac */ /* 0x000e640008000800 */
[----:B-1----:R-:W-:-:S09]  /*2600*/  UISETP.NE.AND UP0, UPT, UR4, 0x1, UPT ;  /* 0x000000010400788c */ /* 0x002fd2000bf05270 */
[----:B------:R-:W-:Y:S05]  /*2610*/  BRA.U UP0, `(.L_x_32) ;  /* 0x0000000100407547 */ /* 0x000fea000b800000 */
[----:B------:R-:W1:Y:S08]  /*2620*/  LDC.64 R4, c[0x0][0xb10] ;  /* 0x0002c400ff047b82 */ /* 0x000e700000000a00 */
[----:B------:R-:W2:Y:S08]  /*2630*/  LDC.64 R2, c[0x0][0xb18] ;  /* 0x0002c600ff027b82 */ /* 0x000eb00000000a00 */
[----:B------:R-:W3:Y:S08]  /*2640*/  LDC R6, c[0x0][0xb20] ;  /* 0x0002c800ff067b82 */ /* 0x000ef00000000800 */
[----:B------:R-:W4:Y:S01]  /*2650*/  LDC R7, c[0x0][0xb0c] ;  /* 0x0002c300ff077b82 */ /* 0x000f220000000800 */
[----:B-1----:R-:W-:-:S05]  /*2660*/  IMAD.HI.U32 R4, R12, R4, RZ ;  /* 0x000000040c047227 */ /* 0x002fca00078e00ff */
[----:B------:R-:W-:Y:S01]  /*2670*/  SHF.R.U32.HI R4, RZ, R5, R4 ;  /* 0x00000005ff047219 */ /* 0x000fe20000011604 */
[----:B--2---:R-:W-:Y:S01]  /*2680*/  IMAD.HI.U32 R3, R11, R3, RZ ;  /* 0x000000030b037227 */ /* 0x004fe200078e00ff */
[----:B------:R-:W-:-:S04]  /*2690*/  ISETP.NE.AND P0, PT, R2, 0x1, PT ;  /* 0x000000010200780c */ /* 0x000fc80003f05270 */
[----:B---3--:R-:W-:-:S04]  /*26a0*/  SHF.R.U32.HI R3, RZ, R6, R3 ;  /* 0x00000006ff037219 */ /* 0x008fc80000011603 */
[----:B------:R-:W-:Y:S02]  /*26b0*/  SEL R3, R11, R3, !P0 ;  /* 0x000000030b037207 */ /* 0x000fe40004000000 */
[----:B----4-:R-:W-:-:S04]  /*26c0*/  ISETP.NE.AND P1, PT, R7, 0x1, PT ;  /* 0x000000010700780c */ /* 0x010fc80003f25270 */
[----:B------:R-:W-:-:S05]  /*26d0*/  SEL R4, R12, R4, !P1 ;  /* 0x000000040c047207 */ /* 0x000fca0004800000 */
[----:B------:R-:W-:Y:S02]  /*26e0*/  IMAD.IADD R5, R3, 0x1, -R4 ;  /* 0x0000000103057824 */ /* 0x000fe400078e0a04 */
[----:B------:R-:W-:Y:S02]  /*26f0*/  IMAD.IADD R3, R4, 0x1, -R3 ;  /* 0x0000000104037824 */ /* 0x000fe400078e0a03 */
[----:B------:R-:W-:Y:S02]  /*2700*/  IMAD R12, R5, R7, R12 ;  /* 0x00000007050c7224 */ /* 0x000fe400078e020c */
[----:B------:R-:W-:-:S07]  /*2710*/  IMAD R11, R3, R2, R11 ;  /* 0x00000002030b7224 */ /* 0x000fce00078e020b */
.L_x_32:
[----:B------:R-:W-:Y:S01]  /*2720*/  UMOV UR20, UR31 ;  /* 0x0000001f00147c82 */ /* 0x000fe20008000000 */
[----:B------:R-:W-:Y:S01]  /*2730*/  PLOP3.LUT P0, PT, PT, PT, PT, 0x80, 0x8 ;  /* 0x000000000008781c */ /* 0x000fe20003f0f070 */
[----:B------:R-:W-:Y:S01]  /*2740*/  IMAD.IADD R17, R12, 0x1, R91 ;  /* 0x000000010c117824 */ /* 0x000fe200078e025b */
[----:B------:R-:W-:Y:S01]  /*2750*/  LOP3.LUT R13, R13, 0x1, RZ, 0x3c, !PT ;  /* 0x000000010d0d7812 */ /* 0x000fe200078e3cff */
[----:B------:R-:W-:Y:S01]  /*2760*/  IMAD.IADD R14, R11, 0x1, R90 ;  /* 0x000000010b0e7824 */ /* 0x000fe200078e025a */
[----:B------:R-:W-:Y:S09]  /*2770*/  @P3 BRA `(.L_x_33) ;  /* 0xffffffec00683947 */ /* 0x000ff2000383ffff */
[----:B------:R-:W-:Y:S01]  /*2780*/  UIADD3 UR22, UPT, UPT, UR22, 0x60, URZ ;  /* 0x0000006016167890 */ /* 0x000fe2000fffe0ff */
[----:B------:R-:W-:-:S03]  /*2790*/  MOV R2, UR33 ;  /* 0x0000002100027c02 */ /* 0x000fc60008000f00 */
[----:B------:R-:W-:Y:S01]  /*27a0*/  ULEA UR4, UR32, UR22, 0x3 ;  /* 0x0000001620047291 */ /* 0x000fe2000f8e18ff */
[----:B------:R-:W-:-:S08]  /*27b0*/  SHF.L.U32 R2, R2, 0x1f, RZ ;  /* 0x0000001f02027819 */ /* 0x000fd000000006ff */
[----:B------:R-:W1:Y:S02]  /*27c0*/  SYNCS.PHASECHK.TRANS64.TRYWAIT P0, [UR4], R2 ;  /* 0x00000002ff0075a7 */ /* 0x000e640008001104 */
[----:B-1----:R-:W-:Y:S05]  /*27d0*/  @!P0 BRA `(.L_x_34) ;  /* 0x0000006c00708947 */ /* 0x002fea0003800000 */
.L_x_137:
[----:B------:R-:W-:-:S04]  /*27e0*/  UIADD3 UR6, UPT, UPT, UR32, 0x1, URZ ;  /* 0x0000000120067890 */ /* 0x000fc8000fffe0ff */
[----:B------:R-:W-:-:S04]  /*27f0*/  UISETP.NE.AND UP0, UPT, UR6, 0xc, UPT ;  /* 0x0000000c0600788c */ /* 0x000fc8000bf05270 */
[----:B------:R-:W-:Y:S02]  /*2800*/  USEL UR5, URZ, 0x1, UP0 ;  /* 0x00000001ff057887 */ /* 0x000fe40008000000 */
[----:B------:R-:W-:Y:S02]  /*2810*/  USEL UR6, UR6, URZ, UP0 ;  /* 0x000000ff06067287 */ /* 0x000fe40008000000 */
[----:B------:R-:W-:Y:S02]  /*2820*/  ULOP3.LUT UR5, UR33, UR5, URZ, 0x3c, !UPT ;  /* 0x0000000521057292 */ /* 0x000fe4000f8e3cff */
[----:B------:R-:W-:-:S04]  /*2830*/  ULEA UR4, UR6, UR22, 0x3 ;  /* 0x0000001606047291 */ /* 0x000fc8000f8e18ff */
[----:B-1----:R-:W-:-:S04]  /*2840*/  MOV R2, UR5 ;  /* 0x0000000500027c02 */ /* 0x002fc80008000f00 */
[----:B------:R-:W-:-:S04]  /*2850*/  SHF.L.U32 R2, R2, 0x1f, RZ ;  /* 0x0000001f02027819 */ /* 0x000fc800000006ff */
[----:B------:R-:W1:Y:S02]  /*2860*/  SYNCS.PHASECHK.TRANS64.TRYWAIT P0, [UR4], R2 ;  /* 0x00000002ff0075a7 */ /* 0x000e640008001104 */
[----:B-1----:R-:W-:Y:S05]  /*2870*/  @!P0 BRA `(.L_x_35) ;  /* 0x0000006c00608947 */ /* 0x002fea0003800000 */
.L_x_139:
        /* <DEDUP_REMOVED lines=10> */
.L_x_141:
        /* <DEDUP_REMOVED lines=10> */
.L_x_143:
        /* <DEDUP_REMOVED lines=10> */
.L_x_145:
        /* <DEDUP_REMOVED lines=10> */
.L_x_147:
        /* <DEDUP_REMOVED lines=10> */
.L_x_149:
        /* <DEDUP_REMOVED lines=10> */
.L_x_151:
        /* <DEDUP_REMOVED lines=10> */
.L_x_153:
        /* <DEDUP_REMOVED lines=10> */
.L_x_155:
        /* <DEDUP_REMOVED lines=10> */
.L_x_157:
[----:B------:R-:W-:-:S04]  /*2e20*/  UIADD3 UR6, UPT, UPT, UR6, 0x1, URZ ;  /* 0x0000000106067890 */ /* 0x000fc8000fffe0ff */
[----:B------:R-:W-:-:S04]  /*2e30*/  UISETP.NE.AND UP0, UPT, UR6, 0xc, UPT ;  /* 0x0000000c0600788c */ /* 0x000fc8000bf05270 */
[----:B------:R-:W-:Y:S02]  /*2e40*/  USEL UR4, URZ, 0x1, UP0 ;  /* 0x00000001ff047887 */ /* 0x000fe40008000000 */
[----:B------:R-:W-:Y:S02]  /*2e50*/  USEL UR6, UR6, URZ, UP0 ;  /* 0x000000ff06067287 */ /* 0x000fe40008000000 */
[----:B------:R-:W-:Y:S02]  /*2e60*/  ULOP3.LUT UR4, UR5, UR4, URZ, 0x3c, !UPT ;  /* 0x0000000405047292 */ /* 0x000fe4000f8e3cff */
[----:B------:R-:W-:-:S04]  /*2e70*/  ULEA UR6, UR6, UR22, 0x3 ;  /* 0x0000001606067291 */ /* 0x000fc8000f8e18ff */
[----:B-1----:R-:W-:Y:S02]  /*2e80*/  IMAD.U32 R2, RZ, RZ, UR4 ;  /* 0x00000004ff027e24 */ /* 0x002fe4000f8e00ff */
[----:B------:R-:W-:-:S03]  /*2e90*/  MOV R0, UR6 ;  /* 0x0000000600007c02 */ /* 0x000fc60008000f00 */
[----:B------:R-:W-:-:S07]  /*2ea0*/  SHF.L.U32 R2, R2, 0x1f, RZ ;  /* 0x0000001f02027819 */ /* 0x000fce00000006ff */
.L_x_45:
[----:B-1----:R1:W2:Y:S02]  /*2eb0*/  SYNCS.PHASECHK.TRANS64.TRYWAIT P0, [R0+URZ], R2 ;  /* 0x00000002000075a7 */ /* 0x0022a400080011ff */
[----:B--2---:R-:W-:Y:S05]  /*2ec0*/  @!P0 NANOSLEEP.SYNCS 0x989680 ;  /* 0x009896800000895d */ /* 0x004fea0003900000 */
[----:B------:R-:W2:Y:S02]  /*2ed0*/  @!P0 SYNCS.PHASECHK.TRANS64 P0, [R0+URZ], R2 ;  /* 0x00000002000085a7 */ /* 0x000ea400080010ff */
[----:B--2---:R-:W-:Y:S05]  /*2ee0*/  @P0 EXIT ;  /* 0x000000000000094d */ /* 0x004fea0003800000 */
[----:B------:R-:W-:Y:S05]  /*2ef0*/  BRA `(.L_x_45) ;  /* 0xfffffffc00ec7947 */ /* 0x000fea000383ffff */
.L_x_17:
[----:B------:R-:W-:-:S04]  /*2f00*/  UISETP.NE.AND UP1, UPT, UR45, URZ, UPT ;  /* 0x000000ff2d00728c */ /* 0x000fc8000bf25270 */
[----:B------:R-:W-:-:S09]  /*2f10*/  UISETP.NE.OR UP1, UPT, UR8, 0x1, UP1 ;  /* 0x000000010800788c */ /* 0x000fd20008f25670 */
[----:B------:R-:W-:Y:S05]  /*2f20*/  BRA.U UP1, `(.L_x_46) ;  /* 0x0000000101b07547 */ /* 0x000fea000b800000 */
[----:B------:R-:W-:Y:S01]  /*2f30*/  UMOV UR4, 0x400 ;  /* 0x0000040000047882 */ /* 0x000fe20000000000 */
[----:B------:R-:W-:Y:S01]  /*2f40*/  HFMA2 R3, -RZ, RZ, 0, 5.9604644775390625e-08 ;  /* 0x00000001ff037431 */ /* 0x000fe200000001ff */
[----:B------:R-:W-:Y:S01]  /*2f50*/  ULEA UR45, UR45, UR4, 0x18 ;  /* 0x000000042d2d7291 */ /* 0x000fe2000f8ec0ff */
[----:B------:R-:W-:Y:S01]  /*2f60*/  ISETP.NE.AND P0, PT, R2, RZ, PT ;  /* 0x000000ff0200720c */ /* 0x000fe20003f05270 */
[----:B------:R-:W-:Y:S02]  /*2f70*/  IMAD.MOV.U32 R8, RZ, RZ, RZ ;  /* 0x000000ffff087224 */ /* 0x000fe400078e00ff */
[----:B------:R-:W-:Y:S02]  /*2f80*/  UIADD3 UR6, UPT, UPT, UR45, 0x118, URZ ;  /* 0x000001182d067890 */ /* 0x000fe4000fffe0ff */
[----:B------:R-:W-:Y:S02]  /*2f90*/  UIADD3 UR7, UPT, UPT, UR45, 0x110, URZ ;  /* 0x000001102d077890 */ /* 0x000fe4000fffe0ff */
[----:B------:R-:W-:-:S12]  /*2fa0*/  UPRMT UR6, URZ, 0x654, UR6 ;  /* 0x00000654ff067896 */ /* 0x000fd80008000006 */
.L_x_49:
[----:B------:R-:W-:Y:S01]  /*2fb0*/  SHF.L.U32 R6, R3, 0x1f, RZ ;  /* 0x0000001f03067819 */ /* 0x000fe200000006ff */
[----:B------:R-:W-:Y:S02]  /*2fc0*/  IMAD.U32 R4, RZ, RZ, UR7 ;  /* 0x00000007ff047e24 */ /* 0x000fe4000f8e00ff */
[----:B------:R-:W-:Y:S01]  /*2fd0*/  @!P0 IMAD.MOV.U32 R5, RZ, RZ, 0x10 ;  /* 0x00000010ff058424 */ /* 0x000fe200078e00ff */
[----:B------:R-:W1:Y:S02]  /*2fe0*/  SYNCS.PHASECHK.TRANS64.TRYWAIT P1, [UR45+0x118], R6 ;  /* 0x00011806ff0075a7 */ /* 0x000e64000802112d */
[----:B------:R-:W-:-:S04]  /*2ff0*/  PRMT R4, R2, 0x654, R4 ;  /* 0x0000065402047816 */ /* 0x000fc80000000004 */
[----:B------:R-:W-:Y:S01]  /*3000*/  SEL R0, R4, R0, !P0 ;  /* 0x0000000004007207 */ /* 0x000fe20004000000 */
[----:B-1----:R-:W-:Y:S06]  /*3010*/  @!P1 BRA `(.L_x_47) ;  /* 0x0000006800689947 */ /* 0x002fec0003800000 */
.L_x_159:
[----:B------:R-:W-:Y:S01]  /*3020*/  UIADD3 UR4, UPT, UPT, UR45, 0x150, URZ ;  /* 0x000001502d047890 */ /* 0x000fe2000fffe0ff */
[----:B------:R2:W-:Y:S01]  /*3030*/  @!P0 SYNCS.ARRIVE.TRANS64.RED RZ, [R0+URZ], R5 ;  /* 0x0000000500ff89a7 */ /* 0x0005e200080004ff */
[----:B------:R-:W-:Y:S01]  /*3040*/  UIADD3 UR5, UPT, UPT, UR45, 0x110, URZ ;  /* 0x000001102d057890 */ /* 0x000fe2000fffe0ff */
[----:B------:R-:W-:-:S08]  /*3050*/  LOP3.LUT R3, R3, 0x1, RZ, 0x3c, !PT ;  /* 0x0000000103037812 */ /* 0x000fd000078e3cff */
[----:B------:R-:W-:Y:S06]  /*3060*/  UGETNEXTWORKID.BROADCAST [UR4], [UR5] ;  /* 0x00000000040073ca */ /* 0x000fec0008000100 */
[----:B--2---:R-:W-:-:S04]  /*3070*/  SHF.L.U32 R5, R8, 0x1f, RZ ;  /* 0x0000001f08057819 */ /* 0x004fc800000006ff */
[----:B------:R-:W2:Y:S02]  /*3080*/  SYNCS.PHASECHK.TRANS64.TRYWAIT P1, [UR45+0x110], R5 ;  /* 0x00011005ff0075a7 */ /* 0x000ea4000802112d */
[----:B--2---:R-:W-:Y:S05]  /*3090*/  @!P1 BRA `(.L_x_48) ;  /* 0x0000006800609947 */ /* 0x004fea0003800000 */
.L_x_161:
[----:B-1----:R-:W1:Y:S01]  /*30a0*/  LDS.128 R4, [UR45+0x150] ;  /* 0x0001502dff047984 */ /* 0x002e620008000c00 */
[----:B------:R-:W-:Y:S01]  /*30b0*/  LOP3.LUT R8, R8, 0x1, RZ, 0x3c, !PT ;  /* 0x0000000108087812 */ /* 0x000fe200078e3cff */
[----:B------:R-:W-:Y:S01]  /*30c0*/  @!PT LDS RZ, [RZ] ;  /* 0x00000000fffff984 */ /* 0x000fe20000000800 */
[----:B------:R-:W-:Y:S01]  /*30d0*/  @!PT LDS RZ, [RZ] ;  /* 0x00000000fffff984 */ /* 0x000fe20000000800 */
[----:B------:R-:W-:Y:S01]  /*30e0*/  @!PT LDS RZ, [RZ] ;  /* 0x00000000fffff984 */ /* 0x000fe20000000800 */
[----:B------:R-:W-:Y:S01]  /*30f0*/  @!PT LDS RZ, [RZ] ;  /* 0x00000000fffff984 */ /* 0x000fe20000000800 */
[----:B------:R2:W-:Y:S06]  /*3100*/  MEMBAR.ALL.CTA ;  /* 0x0000000000007992 */ /* 0x0005ec0000008000 */
[----:B--2---:R-:W2:Y:S02]  /*3110*/  FENCE.VIEW.ASYNC.S ;  /* 0x00000000000073c6 */ /* 0x004ea40000000000 */
[----:B--2---:R-:W-:Y:S01]  /*3120*/  SYNCS.ARRIVE.TRANS64.RED.A1T0 RZ, [UR6], RZ ;  /* 0x000000ffffff79a7 */ /* 0x004fe20008100406 */
[----:B-1----:R-:W-:-:S13]  /*3130*/  LOP3.LUT P1, RZ, R6, 0x1, RZ, 0xc0, !PT ;  /* 0x0000000106ff7812 */ /* 0x002fda000782c0ff */
[----:B------:R-:W-:Y:S05]  /*3140*/  @P1 BRA `(.L_x_49) ;  /* 0xfffffffc00981947 */ /* 0x000fea000383ffff */
[----:B------:R-:W-:-:S04]  /*3150*/  SHF.L.U32 R0, R3, 0x1f, RZ ;  /* 0x0000001f03007819 */ /* 0x000fc800000006ff */
[----:B------:R-:W1:Y:S02]  /*3160*/  SYNCS.PHASECHK.TRANS64 P0, [UR45+0x118], R0 ;  /* 0x00011800ff0075a7 */ /* 0x000e64000800102d */
[----:B-1----:R-:W-:Y:S05]  /*3170*/  @P0 EXIT ;  /* 0x000000000000094d */ /* 0x002fea0003800000 */
[----:B------:R-:W-:-:S07]  /*3180*/  MOV R0, UR45 ;  /* 0x0000002d00007c02 */ /* 0x000fce0008000f00 */
.L_x_50:
[----:B-1----:R-:W-:-:S04]  /*3190*/  SHF.L.U32 R2, R3, 0x1f, RZ ;  /* 0x0000001f03027819 */ /* 0x002fc800000006ff */
[----:B------:R1:W2:Y:S03]  /*31a0*/  SYNCS.PHASECHK.TRANS64.TRYWAIT P0, [R0+URZ+0x118], R2 ;  /* 0x00011802000075a7 */ /* 0x0002a600080011ff */
[----:B--2---:R-:W-:Y:S05]  /*31b0*/  @!P0 NANOSLEEP.SYNCS 0x989680 ;  /* 0x009896800000895d */ /* 0x004fea0003900000 */
[----:B------:R-:W2:Y:S02]  /*31c0*/  @!P0 SYNCS.PHASECHK.TRANS64 P0, [R0+URZ+0x118], R2 ;  /* 0x00011802000085a7 */ /* 0x000ea400080010ff */
[----:B--2---:R-:W-:Y:S05]  /*31d0*/  @P0 EXIT ;  /* 0x000000000000094d */ /* 0x004fea0003800000 */
[----:B------:R-:W-:Y:S05]  /*31e0*/  BRA `(.L_x_50) ;  /* 0xfffffffc00e87947 */ /* 0x000fea000383ffff */
.L_x_46:
[----:B------:R-:W-:-:S09]  /*31f0*/  UISETP.NE.AND UP1, UPT, UR8, URZ, UPT ;  /* 0x000000ff0800728c */ /* 0x000fd2000bf25270 */
[----:B------:R-:W-:Y:S05]  /*3200*/  BRA.U UP1, `(.L_x_51) ;  /* 0x0000000d013c7547 */ /* 0x000fea000b800000 */
[----:B------:R-:W-:Y:S01]  /*3210*/  UMOV UR4, 0x40 ;  /* 0x0000004000047882 */ /* 0x000fe20000000000 */
[----:B------:R-:W-:Y:S01]  /*3220*/  NOP ;  /* 0x0000000000007918 */ /* 0x000fe20000000000 */
[----:B------:R-:W-:Y:S01]  /*3230*/  ULEA UR4, UR45, UR4, 0x18 ;  /* 0x000000042d047291 */ /* 0x000fe2000f8ec0ff */
[----:B------:R-:W-:Y:S02]  /*3240*/  UMOV UR5, 0x400 ;  /* 0x0000040000057882 */ /* 0x000fe40000000000 */
[----:B------:R-:W-:-:S06]  /*3250*/  ULEA UR45, UR45, UR5, 0x18 ;  /* 0x000000052d2d7291 */ /* 0x000fcc000f8ec0ff */
[----:B------:R-:W1:Y:S02]  /*3260*/  LDS.U8 R0, [UR4+0x1c] ;  /* 0x00001c04ff007984 */ /* 0x000e640008000000 */
[----:B-1----:R-:W-:-:S13]  /*3270*/  ISETP.NE.AND P0, PT, R0, RZ, PT ;  /* 0x000000ff0000720c */ /* 0x002fda0003f05270 */
[----:B------:R-:W-:Y:S05]  /*3280*/  @P0 BRA `(.L_x_52) ;  /* 0x0000000000580947 */ /* 0x000fea0003800000 */
[----:B------:R-:W-:-:S13]  /*3290*/  ELECT P0, URZ, PT ;  /* 0x0000000000ff782f */ /* 0x000fda0003800000 */
[----:B------:R-:W-:Y:S05]  /*32a0*/  @!P0 BRA `(.L_x_53) ;  /* 0x0000000000608947 */ /* 0x000fea0003800000 */
[----:B------:R-:W-:Y:S01]  /*32b0*/  UMOV UR5, 0x10 ;  /* 0x0000001000057882 */ /* 0x000fe20000000000 */
[----:B------:R-:W-:Y:S01]  /*32c0*/  HFMA2 R0, -RZ, RZ, 0, 5.9604644775390625e-08 ;  /* 0x00000001ff007431 */ /* 0x000fe200000001ff */
[----:B------:R-:W-:-:S03]  /*32d0*/  MOV R2, 0xffff ;  /* 0x0000ffff00027802 */ /* 0x000fc60000000f00 */
[----:B------:R-:W-:Y:S04]  /*32e0*/  DEPBAR.LE SB1, 0x36 ;  /* 0x00009d800000791a */ /* 0x000fe80000000000 */
[----:B------:R-:W1:Y:S02]  /*32f0*/  UTCATOMSWS.FIND_AND_SET.ALIGN UP0, UR5, UR5 ;  /* 0x00000005000575e3 */ /* 0x000e640008000800 */
[----:B-1----:R-:W-:Y:S01]  /*3300*/  MOV R3, UR5 ;  /* 0x0000000500037c02 */ /* 0x002fe20008000f00 */
[----:B------:R-:W-:Y:S06]  /*3310*/  BRA.U UP0, `(.L_x_54) ;  /* 0x0000000100187547 */ /* 0x000fec000b800000 */
.L_x_55:
[----:B------:R-:W-:Y:S05]  /*3320*/  NANOSLEEP 0x64 ;  /* 0x000000640000795d */ /* 0x000fea0003800000 */
[----:B------:R-:W-:-:S05]  /*3330*/  UMOV UR5, 0x10 ;  /* 0x0000001000057882 */ /* 0x000fca0000000000 */
[----:B------:R-:W-:Y:S04]  /*3340*/  DEPBAR.LE SB1, 0x36 ;  /* 0x00009d800000791a */ /* 0x000fe80000000000 */
[----:B------:R-:W1:Y:S02]  /*3350*/  UTCATOMSWS.FIND_AND_SET.ALIGN UP0, UR5, UR5 ;  /* 0x00000005000575e3 */ /* 0x000e640008000800 */
[----:B-1----:R-:W-:Y:S01]  /*3360*/  MOV R3, UR5 ;  /* 0x0000000500037c02 */ /* 0x002fe20008000f00 */
[----:B------:R-:W-:Y:S05]  /*3370*/  BRA.U !UP0, `(.L_x_55) ;  /* 0xfffffffd08e87547 */ /* 0x000fea000b83ffff */
.L_x_54:
[-C--:B------:R-:W-:Y:S02]  /*3380*/  SHF.L.U32 R2, R2, R3.reuse, RZ ;  /* 0x0000000302027219 */ /* 0x080fe400000006ff */
[----:B------:R-:W-:Y:S01]  /*3390*/  SHF.L.U32 R0, R0, R3, RZ ;  /* 0x0000000300007219 */ /* 0x000fe200000006ff */
[----:B------:R-:W-:Y:S02]  /*33a0*/  IMAD.SHL.U32 R3, R3, 0x20, RZ ;  /* 0x0000002003037824 */ /* 0x000fe400078e00ff */
[----:B------:R1:W-:Y:S04]  /*33b0*/  ATOMS.OR RZ, [UR4+0x14], R2 ;  /* 0x00001402ffff798c */ /* 0x0003e8000b000004 */
[----:B------:R1:W-:Y:S04]  /*33c0*/  ATOMS.OR RZ, [UR4+0x18], R0 ;  /* 0x00001800ffff798c */ /* 0x0003e8000b000004 */
[----:B------:R1:W-:Y:S01]  /*33d0*/  STS [UR45+0x160], R3 ;  /* 0x00016003ff007988 */ /* 0x0003e2000800082d */
[----:B------:R-:W-:Y:S05]  /*33e0*/  BRA `(.L_x_53) ;  /* 0x0000000000107947 */ /* 0x000fea0003800000 */
.L_x_52:
[----:B------:R-:W-:Y:S02]  /*33f0*/  MOV R0, 0xffffffff ;  /* 0xffffffff00007802 */ /* 0x000fe40000000f00 */
[----:B------:R-:W-:-:S03]  /*3400*/  MOV R2, 0x3430 ;  /* 0x0000343000027802 */ /* 0x000fc60000000f00 */
[----:B------:R1:W-:Y:S04]  /*3410*/  STS [UR45+0x160], R0 ;  /* 0x00016000ff007988 */ /* 0x0003e8000800082d */
[----:B-1-3-5:R-:W-:Y:S05]  /*3420*/  CALL.REL.NOINC `($__internal_1_$__cuda_sm10x_tcgen05_guardrail_trap_phase_invalid_during_alloc) ;  /* 0x0000006c00707944 */ /* 0x02afea0003c00000 */
.L_x_53:
[----:B------:R-:W-:Y:S05]  /*3430*/  WARPSYNC.ALL ;  /* 0x0000000000007948 */ /* 0x000fea0003800000 */
[----:B------:R-:W2:Y:S01]  /*3440*/  S2UR UR6, SR_CgaCtaId ;  /* 0x00000000000679c3 */ /* 0x000ea20000008800 */
[----:B------:R-:W-:Y:S01]  /*3450*/  UMOV UR4, 0x400 ;  /* 0x0000040000047882 */ /* 0x000fe20000000000 */
[----:B------:R-:W-:-:S06]  /*3460*/  NOP ;  /* 0x0000000000007918 */ /* 0x000fcc0000000000 */
[----:B------:R-:W-:Y:S06]  /*3470*/  BAR.ARV 0x6, 0xa0 ;  /* 0x0182800000007b1d */ /* 0x000fec0000002000 */
[----:B------:R-:W-:Y:S01]  /*3480*/  IMAD.MOV.U32 R8, RZ, RZ, 0x1 ;  /* 0x00000001ff087424 */ /* 0x000fe200078e00ff */
[----:B------:R-:W-:Y:S01]  /*3490*/  UMOV UR15, URZ ;  /* 0x000000ff000f7c82 */ /* 0x000fe20008000000 */
[----:B------:R-:W-:Y:S01]  /*34a0*/  UMOV UR14, URZ ;  /* 0x000000ff000e7c82 */ /* 0x000fe20008000000 */
[----:B------:R-:W-:Y:S01]  /*34b0*/  UMOV UR20, 0x0 ;  /* 0x0000000000147882 */ /* 0x000fe20000000000 */
[----:B------:R-:W-:Y:S01]  /*34c0*/  UMOV UR21, 0x8200490 ;  /* 0x0820049000157882 */ /* 0x000fe20000000000 */
[----:B------:R-:W-:Y:S01]  /*34d0*/  UMOV UR18, 0x0 ;  /* 0x0000000000127882 */ /* 0x000fe20000000000 */
[----:B------:R-:W-:Y:S01]  /*34e0*/  UMOV UR19, 0x8200490 ;  /* 0x0820049000137882 */ /* 0x000fe20000000000 */
[----:B--2---:R-:W-:Y:S01]  /*34f0*/  ULEA UR6, UR6, UR4, 0x18 ;  /* 0x0000000406067291 */ /* 0x004fe2000f8ec0ff */
[----:B------:R-:W2:Y:S03]  /*3500*/  LDCU.64 UR4, c[0x0][0x388] ;  /* 0x00007100ff0477ac */ /* 0x000ea60008000a00 */
[----:B------:R-:W-:-:S02]  /*3510*/  UIADD3 UR9, UPT, UPT, UR6, 0x8400, URZ ;  /* 0x0000840006097890 */ /* 0x000fc4000fffe0ff */
[----:B------:R-:W-:-:S03]  /*3520*/  UIADD3 UR10, UPT, UPT, UR6, 0x20400, URZ ;  /* 0x00020400060a7890 */ /* 0x000fc6000fffe0ff */
[----:B------:R-:W1:Y:S01]  /*3530*/  LDS R9, [UR6+0x160] ;  /* 0x00016006ff097984 */ /* 0x000e620008000800 */
[----:B------:R-:W-:Y:S02]  /*3540*/  USHF.R.U32.HI UR9, URZ, 0x4, UR9 ;  /* 0x00000004ff097899 */ /* 0x000fe40008011609 */
[----:B------:R-:W-:Y:S02]  /*3550*/  USHF.R.U32.HI UR10, URZ, 0x4, UR10 ;  /* 0x00000004ff0a7899 */ /* 0x000fe4000801160a */
[----:B------:R-:W-:Y:S02]  /*3560*/  ULOP3.LUT UR9, UR9, 0x3fff, URZ, 0xc0, !UPT ;  /* 0x00003fff09097892 */ /* 0x000fe4000f8ec0ff */
[----:B------:R-:W-:Y:S02]  /*3570*/  ULOP3.LUT UR10, UR10, 0x3fff, URZ, 0xc0, !UPT ;  /* 0x00003fff0a0a7892 */ /* 0x000fe4000f8ec0ff */
[----:B------:R-:W-:Y:S02]  /*3580*/  ULOP3.LUT UR9, UR9, 0x10000, URZ, 0xfc, !UPT ;  /* 0x0001000009097892 */ /* 0x000fe4000f8efcff */
[----:B--2---:R-:W-:-:S02]  /*3590*/  UIADD3 UR4, UPT, UPT, UR4, 0x1f, URZ ;  /* 0x0000001f04047890 */ /* 0x004fc4000fffe0ff */
[----:B------:R-:W-:Y:S02]  /*35a0*/  ULOP3.LUT UR10, UR10, 0x10000, URZ, 0xfc, !UPT ;  /* 0x000100000a0a7892 */ /* 0x000fe4000f8efcff */
[----:B------:R-:W-:-:S04]  /*35b0*/  USHF.R.S32.HI UR7, URZ, 0x1f, UR4 ;  /* 0x0000001fff077899 */ /* 0x000fc80008011404 */
[----:B------:R-:W-:-:S03]  /*35c0*/  ULEA.HI UR7, UR7, UR4, URZ, 0x5 ;  /* 0x0000000407077291 */ /* 0x000fc6000f8f28ff */
[----:B------:R-:W2:Y:S01]  /*35d0*/  LDCU UR4, c[0x0][0x390] ;  /* 0x00007200ff0477ac */ /* 0x000ea20008000800 */
[----:B------:R-:W-:-:S04]  /*35e0*/  USHF.R.S32.HI UR7, URZ, 0x5, UR7 ;  /* 0x00000005ff077899 */ /* 0x000fc80008011407 */
[----:B------:R-:W-:Y:S02]  /*35f0*/  UIMAD UR7, UR7, UR5, URZ ;  /* 0x00000005070772a4 */ /* 0x000fe4000f8e02ff */
[----:B------:R-:W-:-:S04]  /*3600*/  UIADD3 UR5, UPT, UPT, UR6, 0x118, URZ ;  /* 0x0000011806057890 */ /* 0x000fc8000fffe0ff */
[----:B------:R-:W-:Y:S01]  /*3610*/  UPRMT UR5, URZ, 0x654, UR5 ;  /* 0x00000654ff057896 */ /* 0x000fe20008000005 */
[C---:B-1----:R-:W-:Y:S01]  /*3620*/  VIADD R3, R9.reuse, 0x80 ;  /* 0x0000008009037836 */ /* 0x042fe20000000000 */
[----:B------:R-:W-:Y:S01]  /*3630*/  LOP3.LUT R2, R9, 0xffff, RZ, 0xc0, !PT ;  /* 0x0000ffff09027812 */ /* 0x000fe200078ec0ff */
[----:B--2---:R-:W-:-:S03]  /*3640*/  UIMAD UR4, UR7, UR4, URZ ;  /* 0x00000004070472a4 */ /* 0x004fc6000f8e02ff */
[----:B------:R-:W-:Y:S01]  /*3650*/  LOP3.LUT R3, R3, 0xffff, RZ, 0xc0, !PT ;  /* 0x0000ffff03037812 */ /* 0x000fe200078ec0ff */
[----:B------:R-:W-:Y:S02]  /*3660*/  UIADD3 UR16, UPT, UPT, UR4, -0x1, URZ ;  /* 0xffffffff04107890 */ /* 0x000fe4000fffe0ff */
[----:B------:R-:W-:Y:S02]  /*3670*/  UISETP.GE.AND UP2, UPT, UR4, 0x1, UPT ;  /* 0x000000010400788c */ /* 0x000fe4000bf46270 */
[----:B------:R1:W-:Y:S02]  /*3680*/  STL.64 [R1], R2 ;  /* 0x0000000201007387 */ /* 0x0003e40000100a00 */
[----:B-1----:R-:W-:-:S07]  /*3690*/  CS2R R2, SRZ ;  /* 0x0000000000027805 */ /* 0x002fce000001ff00 */
.L_x_62:
[----:B-1----:R-:W-:-:S04]  /*36a0*/  SHF.L.U32 R4, R3, 0x1f, RZ ;  /* 0x0000001f03047819 */ /* 0x002fc800000006ff */
[----:B------:R-:W1:Y:S02]  /*36b0*/  SYNCS.PHASECHK.TRANS64.TRYWAIT P0, [UR6+0x110], R4 ;  /* 0x00011004ff0075a7 */ /* 0x000e640008001106 */
[----:B-12---:R-:W-:Y:S05]  /*36c0*/  @!P0 BRA `(.L_x_56) ;  /* 0x0000006000ec8947 */ /* 0x006fea0003800000 */
.L_x_163:
[----:B-1----:R-:W1:Y:S01]  /*36d0*/  LDS.128 R4, [UR6+0x150] ;  /* 0x00015006ff047984 */ /* 0x002e620008000c00 */
[----:B------:R-:W-:Y:S01]  /*36e0*/  ULEA UR8, UR15, UR6, 0x3 ;  /* 0x000000060f087291 */ /* 0x000fe2000f8e18ff */
[----:B------:R-:W-:Y:S01]  /*36f0*/  SHF.L.U32 R0, R8, 0x1f, RZ ;  /* 0x0000001f08007819 */ /* 0x000fe200000006ff */
[----:B------:R-:W-:Y:S01]  /*3700*/  @!PT LDS RZ, [RZ] ;  /* 0x00000000fffff984 */ /* 0x000fe20000000800 */
[----:B------:R-:W-:Y:S01]  /*3710*/  @!PT LDS RZ, [RZ] ;  /* 0x00000000fffff984 */ /* 0x000fe20000000800 */
[----:B------:R-:W-:Y:S01]  /*3720*/  @!PT LDS RZ, [RZ] ;  /* 0x00000000fffff984 */ /* 0x000fe20000000800 */
[----:B------:R-:W-:Y:S01]  /*3730*/  @!PT LDS RZ, [RZ] ;  /* 0x00000000fffff984 */ /* 0x000fe20000000800 */
[----:B------:R2:W-:Y:S06]  /*3740*/  MEMBAR.ALL.CTA ;  /* 0x0000000000007992 */ /* 0x0005ec0000008000 */
[----:B--2---:R-:W2:Y:S02]  /*3750*/  FENCE.VIEW.ASYNC.S ;  /* 0x00000000000073c6 */ /* 0x004ea40000000000 */
[----:B--2---:R-:W-:Y:S01]  /*3760*/  SYNCS.ARRIVE.TRANS64.RED.A1T0 RZ, [UR5], RZ ;  /* 0x000000ffffff79a7 */ /* 0x004fe20008100405 */
[----:B------:R-:W2:Y:S01]  /*3770*/  SYNCS.PHASECHK.TRANS64.TRYWAIT P0, [UR8+0x130], R0 ;  /* 0x00013000ff0075a7 */ /* 0x000ea20008001108 */
[----:B-1----:R-:W-:Y:S01]  /*3780*/  LOP3.LUT P2, RZ, R6, 0x1, RZ, 0xc0, !PT ;  /* 0x0000000106ff7812 */ /* 0x002fe2000784c0ff */
[----:B--2---:R-:W-:-:S12]  /*3790*/  @!P0 BRA `(.L_x_57) ;  /* 0x0000006000d08947 */ /* 0x004fd80003800000 */
.L_x_165:
[----:B------:R-:W-:Y:S05]  /*37a0*/  BRA.U !UP2, `(.L_x_58) ;  /* 0x000000010ac47547 */ /* 0x000fea000b800000 */
[----:B-1----:R-:W-:Y:S01]  /*37b0*/  IMAD.U32 R0, RZ, RZ, UR15 ;  /* 0x0000000fff007e24 */ /* 0x002fe2000f8e00ff */
[----:B------:R-:W-:-:S04]  /*37c0*/  ULEA UR4, UR14, UR6, 0x3 ;  /* 0x000000060e047291 */ /* 0x000fc8000f8e18ff */
[----:B------:R-:W-:-:S05]  /*37d0*/  LEA R0, R0, R1, 0x2 ;  /* 0x0000000100007211 */ /* 0x000fca00078e10ff */
[----:B------:R1:W5:Y:S01]  /*37e0*/  LDL R4, [R0] ;  /* 0x0000000000047983 */ /* 0x0003620000100800 */
[----:B------:R-:W-:Y:S01]  /*37f0*/  UPLOP3.LUT UP3, UPT, UPT, UPT, UPT, 0x40, 0x4 ;  /* 0x000000000004789c */ /* 0x000fe20003f6e870 */
[----:B------:R-:W-:Y:S01]  /*3800*/  UMOV UR13, UR16 ;  /* 0x00000010000d7c82 */ /* 0x000fe20008000000 */
[----:B------:R-:W-:Y:S01]  /*3810*/  UMOV UR12, UR14 ;  /* 0x0000000e000c7c82 */ /* 0x000fe20008000000 */
[----:B-1----:R-:W-:-:S04]  /*3820*/  SHF.L.U32 R0, R2, 0x1f, RZ ;  /* 0x0000001f02007819 */ /* 0x002fc800000006ff */
[----:B------:R1:W2:Y:S04]  /*3830*/  SYNCS.PHASECHK.TRANS64.TRYWAIT P1, [UR4], R0 ;  /* 0x00000000ff0075a7 */ /* 0x0002a80008021104 */
.L_x_61:
[----:B------:R-:W-:Y:S01]  /*3840*/  ULEA UR7, UR12, UR6, 0x3 ;  /* 0x000000060c077291 */ /* 0x000fe2000f8e18ff */
[----:B-12-4-:R-:W-:Y:S11]  /*3850*/  @P1 BRA `(.L_x_59) ;  /* 0x00000000000c1947 */ /* 0x016ff60003800000 */
[----:B------:R-:W-:Y:S04]  /*3860*/  SHF.L.U32 R5, R2, 0x1f, RZ ;  /* 0x0000001f02057819 */ /* 0x000fe800000006ff */
[----:B------:R-:W2:Y:S02]  /*3870*/  SYNCS.PHASECHK.TRANS64.TRYWAIT P0, [UR7], R5 ;  /* 0x00000005ff0075a7 */ /* 0x000ea40008001107 */
[----:B--2---:R-:W-:Y:S05]  /*3880*/  @!P0 BRA `(.L_x_60) ;  /* 0x0000006000ac8947 */ /* 0x004fea0003800000 */
.L_x_59:
[----:B------:R-:W-:Y:S01]  /*3890*/  UISETP.NE.AND UP0, UPT, UR13, URZ, UPT ;  /* 0x000000ff0d00728c */ /* 0x000fe2000bf05270 */
[----:B------:R-:W-:Y:S01]  /*38a0*/  PLOP3.LUT P1, PT, PT, PT, PT, 0x80, 0x8 ;  /* 0x000000000008781c */ /* 0x000fe20003f2f070 */
[----:B------:R-:W-:Y:S02]  /*38b0*/  UIADD3 UR14, UPT, UPT, UR12, 0x1, URZ ;  /* 0x000000010c0e7890 */ /* 0x000fe4000fffe0ff */
[----:B------:R-:W-:Y:S02]  /*38c0*/  ULEA UR22, UR12, UR10, 0x9 ;  /* 0x0000000a0c167291 */ /* 0x000fe4000f8e48ff */
[----:B------:R-:W-:Y:S01]  /*38d0*/  UISETP.NE.AND UP1, UPT, UR14, 0xc, UPT ;  /* 0x0000000c0e00788c */ /* 0x000fe2000bf25270 */
[----:B------:R-:W-:Y:S01]  /*38e0*/  PLOP3.LUT P0, PT, PT, PT, UP0, 0x80, 0x8 ;  /* 0x000000000008781c */ /* 0x000fe20003f0f008 */
[----:B------:R-:W-:Y:S02]  /*38f0*/  ULEA UR24, UR12, UR9, 0x9 ;  /* 0x000000090c187291 */ /* 0x000fe4000f8e48ff */
[----:B------:R-:W-:Y:S02]  /*3900*/  USEL UR11, URZ, 0x1, UP1 ;  /* 0x00000001ff0b7887 */ /* 0x000fe40008800000 */
[----:B------:R-:W-:Y:S02]  /*3910*/  USEL UR14, UR14, URZ, UP1 ;  /* 0x000000ff0e0e7287 */ /* 0x000fe40008800000 */
[----:B------:R-:W-:Y:S02]  /*3920*/  UIADD3 UR26, UPT, UPT, UR22, 0x2, URZ ;  /* 0x00000002161a7890 */ /* 0x000fe4000fffe0ff */
[----:B------:R-:W-:Y:S01]  /*3930*/  @UP0 ULEA UR4, UR14, UR6, 0x3 ;  /* 0x000000060e040291 */ /* 0x000fe2000f8e18ff */
[----:B------:R-:W-:Y:S01]  /*3940*/  LOP3.LUT R2, R2, UR11, RZ, 0x3c, !PT ;  /* 0x0000000b02027c12 */ /* 0x000fe2000f8e3cff */
[----:B------:R-:W-:Y:S02]  /*3950*/  UIADD3 UR28, UPT, UPT, UR24, 0x2, URZ ;  /* 0x00000002181c7890 */ /* 0x000fe4000fffe0ff */
[----:B------:R-:W-:Y:S01]  /*3960*/  UIADD3 UR17, UPT, UPT, UR7, 0x60, URZ ;  /* 0x0000006007117890 */ /* 0x000fe2000fffe0ff */
[----:B-1----:R-:W-:Y:S01]  /*3970*/  @P0 SHF.L.U32 R0, R2, 0x1f, RZ ;  /* 0x0000001f02000819 */ /* 0x002fe200000006ff */
[----:B------:R-:W-:Y:S01]  /*3980*/  UIADD3 UR7, UPT, UPT, UR13, 0x1, URZ ;  /* 0x000000010d077890 */ /* 0x000fe2000fffe0ff */
[----:B------:R-:W-:Y:S02]  /*3990*/  UMOV UR23, 0x80004020 ;  /* 0x8000402000177882 */ /* 0x000fe40000000000 */
[----:B------:R4:W1:Y:S01]  /*39a0*/  @P0 SYNCS.PHASECHK.TRANS64.TRYWAIT P1, [UR4], R0 ;  /* 0x00000000ff0005a7 */ /* 0x0008620008021104 */
[----:B------:R-:W-:Y:S11]  /*39b0*/  ELECT P0, URZ, PT ;  /* 0x0000000000ff782f */ /* 0x000ff60003800000 */
[----:B------:R-:W-:Y:S02]  /*39c0*/  @!UPT UIADD3 URZ, UPT, UPT, URZ, URZ, URZ ;  /* 0x000000fffffff290 */ /* 0x000fe4000fffe0ff */
[C---:B-----5:R-:W-:Y:S02]  /*39d0*/  @P0 R2UR.BROADCAST UR11, R4.reuse ;  /* 0x00000000040b02ca */ /* 0x060fe400008e0000 */
[----:B------:R-:W-:Y:S11]  /*39e0*/  ELECT P0, URZ, PT ;  /* 0x0000000000ff782f */ /* 0x000ff60003800000 */
[----:B------:R-:W-:Y:S02]  /*39f0*/  @!UPT UIADD3 URZ, UPT, UPT, URZ, URZ, URZ ;  /* 0x000000fffffff290 */ /* 0x000fe4000fffe0ff */
[----:B------:R-:W-:Y:S01]  /*3a00*/  @P0 R2UR.BROADCAST UR4, R4 ;  /* 0x00000000040402ca */ /* 0x000fe200008e0000 */
[----:B------:R-:W-:Y:S02]  /*3a10*/  UISETP.GT.U32.AND UP0, UPT, UR7, 0x1, UPT ;  /* 0x000000010700788c */ /* 0x000fe4000bf04070 */
[----:B------:R-:W-:Y:S01]  /*3a20*/  UIADD3 UR13, UPT, UPT, UR13, -0x1, URZ ;  /* 0xffffffff0d0d7890 */ /* 0x000fe2000fffe0ff */
[----:B------:R-:W-:Y:S01]  /*3a30*/  UMOV UR25, 0x80004020 ;  /* 0x8000402000197882 */ /* 0x000fe20000000000 */
[----:B------:R-:W-:Y:S01]  /*3a40*/  UMOV UR27, 0x80004020 ;  /* 0x80004020001b7882 */ /* 0x000fe20000000000 */
[----:B------:R-:W-:Y:S01]  /*3a50*/  UMOV UR29, 0x80004020 ;  /* 0x80004020001d7882 */ /* 0x000fe20000000000 */
[----:B------:R-:W-:Y:S01]  /*3a60*/  UMOV UR12, UR14 ;  /* 0x0000000e000c7c82 */ /* 0x000fe20008000000 */
[----:B------:R4:W-:Y:S01]  /*3a70*/  UTCHMMA gdesc[UR24], gdesc[UR22], tmem[UR11], tmem[UR20], idesc[UR21], UP3 ;  /* 0x00ff1416180075ea */ /* 0x0009e2000980000b */
[----:B------:R-:W-:Y:S04]  /*3a80*/  UPLOP3.LUT UP3, UPT, UPT, UPT, UPT, 0x80, 0x8 ;  /* 0x000000000008789c */ /* 0x000fe80003f6f070 */
[----:B------:R4:W-:Y:S01]  /*3a90*/  UTCHMMA gdesc[UR28], gdesc[UR26], tmem[UR4], tmem[UR18], idesc[UR19], UPT ;  /* 0x00ff121a1c0075ea */ /* 0x0009e2000b800004 */
[----:B------:R4:W-:Y:S01]  /*3aa0*/  UTCBAR [UR17], URZ ;  /* 0x000000ff110073e9 */ /* 0x0009e200080000ff */
[----:B------:R-:W-:Y:S05]  /*3ab0*/  BRA.U UP0, `(.L_x_61) ;  /* 0xfffffffd00607547 */ /* 0x000fea000b83ffff */
.L_x_58:
[----:B------:R-:W-:Y:S01]  /*3ac0*/  UIADD3 UR15, UPT, UPT, UR15, 0x1, URZ ;  /* 0x000000010f0f7890 */ /* 0x000fe2000fffe0ff */
[----:B------:R-:W-:Y:S01]  /*3ad0*/  LOP3.LUT R3, R3, 0x1, RZ, 0x3c, !PT ;  /* 0x0000000103037812 */ /* 0x000fe200078e3cff */
[----:B------:R-:W-:Y:S02]  /*3ae0*/  UIADD3 UR8, UPT, UPT, UR8, 0x120, URZ ;  /* 0x0000012008087890 */ /* 0x000fe4000fffe0ff */
[----:B------:R-:W-:-:S04]  /*3af0*/  UISETP.NE.AND UP0, UPT, UR15, 0x2, UPT ;  /* 0x000000020f00788c */ /* 0x000fc8000bf05270 */
[----:B----4-:R-:W-:Y:S02]  /*3b00*/  USEL UR4, URZ, 0x1, UP0 ;  /* 0x00000001ff047887 */ /* 0x010fe40008000000 */
[----:B------:R-:W-:Y:S01]  /*3b10*/  USEL UR15, UR15, URZ, UP0 ;  /* 0x000000ff0f0f7287 */ /* 0x000fe20008000000 */
[----:B------:R2:W-:Y:S03]  /*3b20*/  UTCBAR [UR8], URZ ;  /* 0x000000ff080073e9 */ /* 0x0005e600080000ff */
[----:B------:R-:W-:Y:S01]  /*3b30*/  LOP3.LUT R8, R8, UR4, RZ, 0x3c, !PT ;  /* 0x0000000408087c12 */ /* 0x000fe2000f8e3cff */
[----:B------:R-:W-:Y:S07]  /*3b40*/  @P2 BRA `(.L_x_62) ;  /* 0xfffffff800d42947 */ /* 0x000fee000383ffff */
[----:B------:R-:W4:Y:S01]  /*3b50*/  S2UR UR4, SR_CgaCtaId ;  /* 0x00000000000479c3 */ /* 0x000f220000008800 */
[----:B------:R-:W-:Y:S01]  /*3b60*/  ELECT P0, URZ, PT ;  /* 0x0000000000ff782f */ /* 0x000fe20003800000 */
[----:B-1----:R-:W-:Y:S01]  /*3b70*/  IMAD.MOV.U32 R0, RZ, RZ, 0x1 ;  /* 0x00000001ff007424 */ /* 0x002fe200078e00ff */
[----:B------:R-:W-:Y:S01]  /*3b80*/  UIADD3 UR6, UPT, UPT, UR6, 0x130, URZ ;  /* 0x0000013006067890 */ /* 0x000fe2000fffe0ff */
[----:B------:R-:W-:Y:S01]  /*3b90*/  SHF.L.U32 R2, R8, 0x1f, RZ ;  /* 0x0000001f08027819 */ /* 0x000fe200000006ff */
[----:B------:R-:W-:-:S03]  /*3ba0*/  UMOV UR5, 0x40 ;  /* 0x0000004000057882 */ /* 0x000fc60000000000 */
[----:B------:R-:W-:Y:S01]  /*3bb0*/  UVIRTCOUNT.DEALLOC.SMPOOL 0x80 ;  /* 0x000000800000784c */ /* 0x000fe20000000000 */
[----:B----4-:R-:W-:Y:S02]  /*3bc0*/  ULEA UR4, UR4, UR5, 0x18 ;  /* 0x0000000504047291 */ /* 0x010fe4000f8ec0ff */
[----:B------:R-:W-:-:S07]  /*3bd0*/  ULEA UR5, UR15, UR6, 0x3 ;  /* 0x000000060f057291 */ /* 0x000fce000f8e18ff */
[----:B------:R1:W-:Y:S02]  /*3be0*/  @P0 STS.U8 [UR4+0x1c], R0 ;  /* 0x00001c00ff000988 */ /* 0x0003e40008000004 */
[----:B------:R-:W4:Y:S02]  /*3bf0*/  SYNCS.PHASECHK.TRANS64.TRYWAIT P0, [UR5], R2 ;  /* 0x00000002ff0075a7 */ /* 0x000f240008001105 */
[----:B-1--4-:R-:W-:Y:S05]  /*3c00*/  @!P0 BRA `(.L_x_63) ;  /* 0x0000005c00e48947 */ /* 0x012fea0003800000 */
.L_x_168:
[----:B------:R-:W-:-:S04]  /*3c10*/  UIADD3 UR7, UPT, UPT, UR15, 0x1, URZ ;  /* 0x000000010f077890 */ /* 0x000fc8000fffe0ff */
[----:B------:R-:W-:-:S04]  /*3c20*/  UISETP.NE.AND UP0, UPT, UR7, 0x2, UPT ;  /* 0x000000020700788c */ /* 0x000fc8000bf05270 */
[----:B------:R-:W-:Y:S02]  /*3c30*/  USEL UR5, URZ, 0x1, UP0 ;  /* 0x00000001ff057887 */ /* 0x000fe40008000000 */
[----:B------:R-:W-:-:S04]  /*3c40*/  USEL UR7, UR7, URZ, UP0 ;  /* 0x000000ff07077287 */ /* 0x000fc80008000000 */
[----:B------:R-:W-:Y:S01]  /*3c50*/  ULEA UR7, UR7, UR6, 0x3 ;  /* 0x0000000607077291 */ /* 0x000fe2000f8e18ff */
[----:B-1----:R-:W-:-:S04]  /*3c60*/  LOP3.LUT R2, R8, UR5, RZ, 0x3c, !PT ;  /* 0x0000000508027c12 */ /* 0x002fc8000f8e3cff */
[----:B------:R-:W-:-:S04]  /*3c70*/  SHF.L.U32 R2, R2, 0x1f, RZ ;  /* 0x0000001f02027819 */ /* 0x000fc800000006ff */
[----:B------:R-:W1:Y:S02]  /*3c80*/  SYNCS.PHASECHK.TRANS64.TRYWAIT P0, [UR7], R2 ;  /* 0x00000002ff0075a7 */ /* 0x000e640008001107 */
[----:B-1----:R-:W-:Y:S05]  /*3c90*/  @!P0 BRA `(.L_x_64) ;  /* 0x0000005c00d88947 */ /* 0x002fea0003800000 */
.L_x_170:
[----:B------:R-:W-:Y:S01]  /*3ca0*/  NOP ;  /* 0x0000000000007918 */ /* 0x000fe20000000000 */
[----:B-1----:R-:W1:Y:S01]  /*3cb0*/  LDS R0, [UR4+0x14] ;  /* 0x00001404ff007984 */ /* 0x002e620008000800 */
[----:B------:R-:W-:Y:S01]  /*3cc0*/  LOP3.LUT R3, R9, 0xffff, RZ, 0xc0, !PT ;  /* 0x0000ffff09037812 */ /* 0x000fe200078ec0ff */
[----:B------:R-:W-:-:S03]  /*3cd0*/  IMAD.MOV.U32 R2, RZ, RZ, 0xffff ;  /* 0x0000ffffff027424 */ /* 0x000fc600078e00ff */
[----:B------:R-:W-:-:S04]  /*3ce0*/  SHF.R.U32.HI R3, RZ, 0x5, R3 ;  /* 0x00000005ff037819 */ /* 0x000fc80000011603 */
[----:B------:R-:W-:-:S04]  /*3cf0*/  SHF.L.U32 R2, R2, R3, RZ ;  /* 0x0000000302027219 */ /* 0x000fc800000006ff */
[----:B-1----:R-:W-:-:S04]  /*3d00*/  LOP3.LUT R0, R0, R2, RZ, 0xc0, !PT ;  /* 0x0000000200007212 */ /* 0x002fc800078ec0ff */
[----:B------:R-:W-:Y:S01]  /*3d10*/  ISETP.NE.AND P0, PT, R0, R2, PT ;  /* 0x000000020000720c */ /* 0x000fe20003f05270 */
[----:B------:R-:W-:-:S05]  /*3d20*/  IMAD.MOV.U32 R0, RZ, RZ, 0x1 ;  /* 0x00000001ff007424 */ /* 0x000fca00078e00ff */
[----:B------:R-:W-:-:S07]  /*3d30*/  SHF.L.U32 R0, R0, R3, RZ ;  /* 0x0000000300007219 */ /* 0x000fce00000006ff */
[----:B------:R-:W-:Y:S05]  /*3d40*/  @P0 BRA `(.L_x_65) ;  /* 0x00000000005c0947 */ /* 0x000fea0003800000 */
[----:B------:R-:W1:Y:S02]  /*3d50*/  LDS R3, [UR4+0x18] ;  /* 0x00001804ff037984 */ /* 0x000e640008000800 */
[----:B-1----:R-:W-:-:S04]  /*3d60*/  LOP3.LUT R3, R3, R0, RZ, 0xc0, !PT ;  /* 0x0000000003037212 */ /* 0x002fc800078ec0ff */
[----:B------:R-:W-:-:S13]  /*3d70*/  ISETP.NE.AND P0, PT, R3, R0, PT ;  /* 0x000000000300720c */ /* 0x000fda0003f05270 */
[----:B------:R-:W-:Y:S05]  /*3d80*/  @P0 BRA `(.L_x_66) ;  /* 0x0000000000400947 */ /* 0x000fea0003800000 */
[----:B--2---:R-:W-:Y:S01]  /*3d90*/  R2UR UR8, R2 ;  /* 0x00000000020872ca */ /* 0x004fe200000e0000 */
[----:B------:R-:W1:Y:S01]  /*3da0*/  S2R R3, SR_LANEID ;  /* 0x0000000000037919 */ /* 0x000e620000000000 */
[----:B------:R-:W-:Y:S01]  /*3db0*/  LOP3.LUT R0, RZ, R0, RZ, 0x33, !PT ;  /* 0x00000000ff007212 */ /* 0x000fe200078e33ff */
[----:B------:R-:W-:Y:S02]  /*3dc0*/  VOTEU.ANY UR7, UPT, PT ;  /* 0x0000000000077886 */ /* 0x000fe400038e0100 */
[----:B------:R-:W-:Y:S01]  /*3dd0*/  UFLO.U32 UR7, UR7 ;  /* 0x00000007000772bd */ /* 0x000fe200080e0000 */
[----:B------:R-:W2:Y:S07]  /*3de0*/  REDUX UR5, R0 ;  /* 0x00000000000573c4 */ /* 0x000eae0000000000 */
[----:B------:R-:W-:-:S06]  /*3df0*/  ULOP3.LUT UR8, URZ, UR8, URZ, 0x33, !UPT ;  /* 0x00000008ff087292 */ /* 0x000fcc000f8e33ff */
[----:B------:R-:W-:-:S04]  /*3e00*/  IMAD.U32 R2, RZ, RZ, UR8 ;  /* 0x00000008ff027e24 */ /* 0x000fc8000f8e00ff */
[----:B------:R-:W4:Y:S02]  /*3e10*/  REDUX UR6, R2 ;  /* 0x00000000020673c4 */ /* 0x000f240000000000 */
[----:B------:R1:W-:Y:S01]  /*3e20*/  UTCATOMSWS.AND URZ, UR8 ;  /* 0x0000000800ff79e3 */ /* 0x0003e20008000000 */
[----:B--2---:R-:W-:Y:S01]  /*3e30*/  IMAD.U32 R0, RZ, RZ, UR5 ;  /* 0x00000005ff007e24 */ /* 0x004fe2000f8e00ff */
[----:B-1----:R-:W-:Y:S01]  /*3e40*/  ISETP.EQ.U32.AND P0, PT, R3, UR7, PT ;  /* 0x0000000703007c0c */ /* 0x002fe2000bf02070 */
[----:B----4-:R-:W-:-:S12]  /*3e50*/  IMAD.U32 R2, RZ, RZ, UR6 ;  /* 0x00000006ff027e24 */ /* 0x010fd8000f8e00ff */
[----:B------:R1:W-:Y:S04]  /*3e60*/  @P0 ATOMS.AND RZ, [UR4+0x14], R2 ;  /* 0x00001402ffff098c */ /* 0x0003e8000a800004 */
[----:B------:R1:W-:Y:S01]  /*3e70*/  @P0 ATOMS.AND RZ, [UR4+0x18], R0 ;  /* 0x00001800ffff098c */ /* 0x0003e2000a800004 */
[----:B------:R-:W-:Y:S05]  /*3e80*/  BRA `(.L_x_67) ;  /* 0x0000000000147947 */ /* 0x000fea0003800000 */
.L_x_66:
[----:B------:R-:W-:Y:S02]  /*3e90*/  MOV R2, 0x3eb0 ;  /* 0x00003eb000027802 */ /* 0x000fe40000000f00 */
[----:B--23-5:R-:W-:Y:S05]  /*3ea0*/  CALL.REL.NOINC `($__internal_0_$__cuda_sm10x_tcgen05_guardrail_trap_col_being_dealloced_not_returned_by_alloc) ;  /* 0x0000006000c47944 */ /* 0x02cfea0003c00000 */
[----:B------:R-:W-:Y:S05]  /*3eb0*/  BRA `(.L_x_67) ;  /* 0x0000000000087947 */ /* 0x000fea0003800000 */
.L_x_65:
[----:B------:R-:W-:Y:S02]  /*3ec0*/  MOV R2, 0x3ee0 ;  /* 0x00003ee000027802 */ /* 0x000fe40000000f00 */
[----:B--23-5:R-:W-:Y:S05]  /*3ed0*/  CALL.REL.NOINC `($__internal_2_$__cuda_sm10x_tcgen05_guardrail_trap_unallocated_columns_being_dealloced) ;  /* 0x0000006000d07944 */ /* 0x02cfea0003c00000 */
.L_x_67:
[----:B------:R-:W-:Y:S01]  /*3ee0*/  NOP ;  /* 0x0000000000007918 */ /* 0x000fe20000000000 */
[----:B------:R-:W-:Y:S05]  /*3ef0*/  EXIT ;  /* 0x000000000000794d */ /* 0x000fea0003800000 */
.L_x_51:
[----:B------:R-:W-:-:S09]  /*3f00*/  UISETP.NE.OR UP2, UPT, UR8, 0x3, !UP2 ;  /* 0x000000030800788c */ /* 0x000fd2000d745670 */
[----:B------:R-:W-:Y:S05]  /*3f10*/  BRA.U UP2, `(.L_x_68) ;  /* 0x0000001102547547 */ /* 0x000fea000b800000 */
[----:B------:R-:W1:Y:S01]  /*3f20*/  LDC.64 R28, c[0x0][0x988] ;  /* 0x00026200ff1c7b82 */ /* 0x000e620000000a00 */
[----:B------:R-:W2:Y:S01]  /*3f30*/  LDCU.64 UR8, c[0x0][0x888] ;  /* 0x00011100ff0877ac */ /* 0x000ea20008000a00 */
[----:B------:R-:W-:Y:S02]  /*3f40*/  IMAD.MOV.U32 R32, RZ, RZ, 0x1 ;  /* 0x00000001ff207424 */ /* 0x000fe400078e00ff */
[----:B------:R-:W-:Y:S01]  /*3f50*/  IMAD.MOV.U32 R31, RZ, RZ, RZ ;  /* 0x000000ffff1f7224 */ /* 0x000fe200078e00ff */
[----:B------:R-:W4:Y:S03]  /*3f60*/  LDCU.64 UR4, c[0x0][0x890] ;  /* 0x00011200ff0477ac */ /* 0x000f260008000a00 */
[----:B------:R-:W3:Y:S01]  /*3f70*/  LDC.64 R22, c[0x0][0x980] ;  /* 0x00026000ff167b82 */ /* 0x000ee20000000a00 */
[----:B------:R-:W-:Y:S01]  /*3f80*/  UMOV UR22, 0x400 ;  /* 0x0000040000167882 */ /* 0x000fe20000000000 */
[----:B------:R-:W-:-:S02]  /*3f90*/  UPLOP3.LUT UP1, UPT, UPT, UPT, UPT, 0x40, 0x4 ;  /* 0x000000000004789c */ /* 0x000fc40003f2e870 */
[----:B------:R-:W-:-:S04]  /*3fa0*/  ULEA UR22, UR45, UR22, 0x18 ;  /* 0x000000162d167291 */ /* 0x000fc8000f8ec0ff */
[----:B------:R-:W3:Y:S01]  /*3fb0*/  LDC R0, c[0x0][0xb30] ;  /* 0x0002cc00ff007b82 */ /* 0x000ee20000000800 */
[----:B------:R-:W-:Y:S02]  /*3fc0*/  UIADD3 UR23, UPT, UPT, UR22, 0xd8, URZ ;  /* 0x000000d816177890 */ /* 0x000fe4000fffe0ff */
[----:B------:R-:W-:Y:S02]  /*3fd0*/  UIADD3 UR33, UPT, UPT, UR22, 0xc0, URZ ;  /* 0x000000c016217890 */ /* 0x000fe4000fffe0ff */
[----:B------:R-:W-:Y:S02]  /*3fe0*/  UIADD3 UR25, UPT, UPT, UR22, 0xc8, URZ ;  /* 0x000000c816197890 */ /* 0x000fe4000fffe0ff */
[----:B--2---:R-:W-:Y:S01]  /*3ff0*/  UISETP.NE.U32.AND UP4, UPT, UR8, URZ, UPT ;  /* 0x000000ff0800728c */ /* 0x004fe2000bf85070 */
[----:B------:R-:W2:Y:S01]  /*4000*/  LDC R30, c[0x0][0x370] ;  /* 0x0000dc00ff1e7b82 */ /* 0x000ea20000000800 */
[C---:B-1----:R-:W-:Y:S01]  /*4010*/  ISETP.NE.AND P0, PT, R29.reuse, 0x1, PT ;  /* 0x000000011d00780c */ /* 0x042fe20003f05270 */
[----:B----4-:R-:W-:Y:S01]  /*4020*/  UISETP.NE.U32.AND UP5, UPT, UR4, URZ, UPT ;  /* 0x000000ff0400728c */ /* 0x010fe2000bfa5070 */
[----:B------:R-:W-:Y:S01]  /*4030*/  R2UR UR7, R29 ;  /* 0x000000001d0772ca */ /* 0x000fe200000e0000 */
[----:B------:R-:W-:Y:S01]  /*4040*/  UIADD3 UR15, UPT, UPT, UR22, 0x118, URZ ;  /* 0x00000118160f7890 */ /* 0x000fe2000fffe0ff */
[----:B------:R-:W-:Y:S01]  /*4050*/  IMAD.MOV.U32 R29, RZ, RZ, 0x2000 ;  /* 0x00002000ff1d7424 */ /* 0x000fe200078e00ff */
[----:B------:R-:W-:-:S02]  /*4060*/  UIADD3 UR17, UPT, UPT, UR22, 0xd0, URZ ;  /* 0x000000d016117890 */ /* 0x000fc4000fffe0ff */
[----:B------:R-:W1:Y:S01]  /*4070*/  LDC R3, c[0x0][0xb0c] ;  /* 0x0002c300ff037b82 */ /* 0x000e620000000800 */
[----:B---3--:R-:W-:Y:S01]  /*4080*/  R2UR UR14, R22 ;  /* 0x00000000160e72ca */ /* 0x008fe200000e0000 */
[----:B------:R-:W-:Y:S02]  /*4090*/  UPRMT UR23, UR45, 0x654, UR23 ;  /* 0x000006542d177896 */ /* 0x000fe40008000017 */
[----:B------:R-:W-:Y:S02]  /*40a0*/  UPRMT UR31, UR45, 0x654, UR33 ;  /* 0x000006542d1f7896 */ /* 0x000fe40008000021 */
[----:B------:R-:W-:Y:S02]  /*40b0*/  UPRMT UR30, UR45, 0x654, UR25 ;  /* 0x000006542d1e7896 */ /* 0x000fe40008000019 */
[----:B------:R-:W3:Y:S01]  /*40c0*/  LDC R15, c[0x0][0xb20] ;  /* 0x0002c800ff0f7b82 */ /* 0x000ee20000000800 */
[----:B------:R-:W-:Y:S01]  /*40d0*/  ISETP.NE.AND P1, PT, R0, 0x1, PT ;  /* 0x000000010000780c */ /* 0x000fe20003f25270 */
[----:B------:R-:W-:-:S02]  /*40e0*/  UISETP.NE.AND.EX UP4, UPT, UR9, URZ, UPT, UP4 ;  /* 0x000000ff0900728c */ /* 0x000fc4000bf85340 */
[----:B------:R-:W-:Y:S02]  /*40f0*/  UPRMT UR15, URZ, 0x654, UR15 ;  /* 0x00000654ff0f7896 */ /* 0x000fe4000800000f */
[----:B------:R-:W-:Y:S02]  /*4100*/  UPRMT UR45, UR45, 0x654, UR17 ;  /* 0x000006542d2d7896 */ /* 0x000fe40008000011 */
[----:B------:R-:W4:Y:S01]  /*4110*/  LDC.64 R34, c[0x0][0x348] ;  /* 0x0000d200ff227b82 */ /* 0x000f220000000a00 */
[----:B------:R-:W-:Y:S01]  /*4120*/  UISETP.NE.AND.EX UP5, UPT, UR5, URZ, UPT, UP5 ;  /* 0x000000ff0500728c */ /* 0x000fe2000bfa5350 */
[----:B------:R-:W-:-:S06]  /*4130*/  VOTEU.ANY UP3, P0 ;  /* 0x0000000000ff7886 */ /* 0x000fcc0000060100 */
[----:B------:R-:W1:Y:S08]  /*4140*/  LDC.64 R18, c[0x0][0xb10] ;  /* 0x0002c400ff127b82 */ /* 0x000e700000000a00 */
[----:B------:R-:W1:Y:S08]  /*4150*/  LDC.64 R6, c[0x0][0xb18] ;  /* 0x0002c600ff067b82 */ /* 0x000e700000000a00 */
[----:B------:R-:W1:Y:S08]  /*4160*/  LDC.64 R4, c[0x0][0xb28] ;  /* 0x0002ca00ff047b82 */ /* 0x000e700000000a00 */
[----:B------:R-:W1:Y:S08]  /*4170*/  LDC.64 R20, c[0x0][0x990] ;  /* 0x00026400ff147b82 */ /* 0x000e700000000a00 */
[----:B--23--:R-:W1:Y:S02]  /*4180*/  LDC R16, c[0x0][0x374] ;  /* 0x0000dd00ff107b82 */ /* 0x00ce640000000800 */
.L_x_79:
[----:B------:R-:W-:Y:S04]  /*4190*/  SHF.L.U32 R2, R31, 0x1f, RZ ;  /* 0x0000001f1f027819 */ /* 0x000fe800000006ff */
[----:B--2---:R-:W2:Y:S02]  /*41a0*/  SYNCS.PHASECHK.TRANS64.TRYWAIT P0, [UR22+0x110], R2 ;  /* 0x00011002ff0075a7 */ /* 0x004ea40008001116 */
[----:B--2---:R-:W-:Y:S05]  /*41b0*/  @!P0 BRA `(.L_x_69) ;  /* 0x0000005800a88947 */ /* 0x004fea0003800000 */
.L_x_172:
[----:B------:R-:W3:Y:S01]  /*41c0*/  LDS.128 R24, [UR22+0x150] ;  /* 0x00015016ff187984 */ /* 0x000ee20008000c00 */
[----:B------:R-:W-:Y:S01]  /*41d0*/  ISETP.GE.AND P0, PT, R40, 0x1, PT ;  /* 0x000000012800780c */ /* 0x000fe20003f06270 */
[----:B------:R-:W-:Y:S01]  /*41e0*/  @!PT LDS RZ, [RZ] ;  /* 0x00000000fffff984 */ /* 0x000fe20000000800 */
[----:B------:R-:W-:Y:S01]  /*41f0*/  @!PT LDS RZ, [RZ] ;  /* 0x00000000fffff984 */ /* 0x000fe20000000800 */
[----:B------:R-:W-:Y:S01]  /*4200*/  @!PT LDS RZ, [RZ] ;  /* 0x00000000fffff984 */ /* 0x000fe20000000800 */
[----:B------:R-:W-:Y:S01]  /*4210*/  @!PT LDS RZ, [RZ] ;  /* 0x00000000fffff984 */ /* 0x000fe20000000800 */
[----:B------:R1:W-:Y:S06]  /*4220*/  MEMBAR.ALL.CTA ;  /* 0x0000000000007992 */ /* 0x0003ec0000008000 */
[----:B-1----:R-:W1:Y:S02]  /*4230*/  FENCE.VIEW.ASYNC.S ;  /* 0x00000000000073c6 */ /* 0x002e640000000000 */
[----:B-1----:R-:W-:Y:S01]  /*4240*/  SYNCS.ARRIVE.TRANS64.RED.A1T0 RZ, [UR15], RZ ;  /* 0x000000ffffff79a7 */ /* 0x002fe2000810040f */
[----:B---3--:R-:W-:Y:S11]  /*4250*/  LOP3.LUT P3, RZ, R26, 0x1, RZ, 0xc0, !PT ;  /* 0x000000011aff7812 */ /* 0x008ff6000786c0ff */
[----:B------:R-:W-:Y:S02]  /*4260*/  @!UPT UIADD3 URZ, UPT, UPT, URZ, URZ, URZ ;  /* 0x000000fffffff290 */ /* 0x000fe4000fffe0ff */
[----:B------:R-:W-:Y:S02]  /*4270*/  @P3 MOV R11, R24 ;  /* 0x00000018000b3202 */ /* 0x000fe40000000f00 */
[----:B------:R-:W-:Y:S01]  /*4280*/  @P3 LOP3.LUT R10, R25, 0xffff, RZ, 0xc0, !PT ;  /* 0x0000ffff190a3812 */ /* 0x000fe200078ec0ff */
[----:B------:R-:W-:Y:S06]  /*4290*/  @!P0 BRA `(.L_x_70) ;  /* 0x0000000000a48947 */ /* 0x000fec0003800000 */
[----:B--2---:R-:W-:Y:S01]  /*42a0*/  IMAD.HI.U32 R0, R16, R7, RZ ;  /* 0x0000000710007227 */ /* 0x004fe200078e00ff */
[----:B------:R-:W-:Y:S02]  /*42b0*/  ISETP.NE.AND P0, PT, R6, 0x1, PT ;  /* 0x000000010600780c */ /* 0x000fe40003f05270 */
[----:B------:R-:W-:Y:S01]  /*42c0*/  ISETP.NE.AND P2, PT, R40, 0x1, PT ;  /* 0x000000012800780c */ /* 0x000fe20003f45270 */
[----:B------:R-:W-:Y:S01]  /*42d0*/  IMAD.HI.U32 R9, R30, R18, RZ ;  /* 0x000000121e097227 */ /* 0x000fe200078e00ff */
[----:B------:R-:W-:Y:S02]  /*42e0*/  SHF.R.U32.HI R0, RZ, R15, R0 ;  /* 0x0000000fff007219 */ /* 0x000fe40000011600 */
[----:B------:R-:W-:Y:S01]  /*42f0*/  ISETP.NE.AND P4, PT, R3, 0x1, PT ;  /* 0x000000010300780c */ /* 0x000fe20003f85270 */
[----:B------:R-:W-:Y:S01]  /*4300*/  IMAD.HI.U32 R13, R10, R7, RZ ;  /* 0x000000070a0d7227 */ /* 0x000fe200078e00ff */
[----:B------:R-:W-:Y:S02]  /*4310*/  SHF.R.U32.HI R9, RZ, R19, R9 ;  /* 0x00000013ff097219 */ /* 0x000fe40000011609 */
[----:B------:R-:W-:Y:S01]  /*4320*/  SEL R0, R16, R0, !P0 ;  /* 0x0000000010007207 */ /* 0x000fe20004000000 */
[----:B------:R-:W-:Y:S01]  /*4330*/  IMAD.HI.U32 R12, R11, R18, RZ ;  /* 0x000000120b0c7227 */ /* 0x000fe200078e00ff */
[----:B------:R-:W-:Y:S03]  /*4340*/  SEL R9, R30, R9, !P4 ;  /* 0x000000091e097207 */ /* 0x000fe60006000000 */
[-C--:B------:R-:W-:Y:S01]  /*4350*/  IMAD.HI.U32 R8, R0, R4.reuse, RZ ;  /* 0x0000000400087227 */ /* 0x080fe200078e00ff */
[----:B------:R-:W-:Y:S03]  /*4360*/  SHF.R.U32.HI R12, RZ, R19, R12 ;  /* 0x00000013ff0c7219 */ /* 0x000fe6000001160c */
[----:B------:R-:W-:Y:S01]  /*4370*/  IMAD.HI.U32 R2, R9, R4, RZ ;  /* 0x0000000409027227 */ /* 0x000fe200078e00ff */
[----:B------:R-:W-:Y:S02]  /*4380*/  @P2 SHF.R.U32.HI R0, RZ, R5, R8 ;  /* 0x00000005ff002219 */ /* 0x000fe40000011608 */
[----:B------:R-:W-:Y:S02]  /*4390*/  SHF.R.U32.HI R8, RZ, R15, R13 ;  /* 0x0000000fff087219 */ /* 0x000fe4000001160d */
[----:B------:R-:W-:Y:S01]  /*43a0*/  @P2 SHF.R.U32.HI R9, RZ, R5, R2 ;  /* 0x00000005ff092219 */ /* 0x000fe20000011602 */
[----:B------:R-:W-:Y:S01]  /*43b0*/  IMAD R0, R40, R0, RZ ;  /* 0x0000000028007224 */ /* 0x000fe200078e02ff */
[----:B------:R-:W-:Y:S02]  /*43c0*/  SEL R8, R10, R8, !P0 ;  /* 0x000000080a087207 */ /* 0x000fe40004000000 */
[----:B------:R-:W-:Y:S01]  /*43d0*/  SEL R2, R11, R12, !P4 ;  /* 0x0000000c0b027207 */ /* 0x000fe20006000000 */
[----:B------:R-:W-:Y:S01]  /*43e0*/  IMAD R12, R40, R9, RZ ;  /* 0x00000009280c7224 */ /* 0x000fe200078e02ff */
[C---:B------:R-:W-:Y:S01]  /*43f0*/  ISETP.GE.AND P0, PT, R8.reuse, R0, PT ;  /* 0x000000000800720c */ /* 0x040fe20003f06270 */
[----:B------:R-:W-:Y:S03]  /*4400*/  IMAD.HI.U32 R0, R8, R4, RZ ;  /* 0x0000000408007227 */ /* 0x000fe600078e00ff */
[----:B------:R-:W-:Y:S02]  /*4410*/  ISETP.GE.OR P0, PT, R2, R12, P0 ;  /* 0x0000000c0200720c */ /* 0x000fe40000706670 */
[-C--:B------:R-:W-:Y:S04]  /*4420*/  SHF.R.U32.HI R0, RZ, R5.reuse, R0 ;  /* 0x00000005ff007219 */ /* 0x080fe80000011600 */
[----:B------:R-:W-:Y:S05]  /*4430*/  SEL R13, R8, R0, !P2 ;  /* 0x00000000080d7207 */ /* 0x000fea0005000000 */
[----:B------:R-:W-:Y:S02]  /*4440*/  IMAD.MOV R12, RZ, RZ, -R13 ;  /* 0x000000ffff0c7224 */ /* 0x000fe400078e0a0d */
[----:B------:R-:W-:Y:S04]  /*4450*/  @!P0 IMAD.HI.U32 R0, R2, R4, RZ ;  /* 0x0000000402008227 */ /* 0x000fe800078e00ff */
[----:B------:R-:W-:Y:S01]  /*4460*/  IMAD R12, R40, R12, R8 ;  /* 0x0000000c280c7224 */ /* 0x000fe200078e0208 */
[----:B------:R-:W-:Y:S04]  /*4470*/  @!P0 SHF.R.U32.HI R0, RZ, R5, R0 ;  /* 0x00000005ff008219 */ /* 0x000fe80000011600 */
[----:B------:R-:W-:Y:S04]  /*4480*/  @!P0 SEL R0, R2, R0, !P2 ;  /* 0x0000000002008207 */ /* 0x000fe80005000000 */
[----:B------:R-:W-:Y:S01]  /*4490*/  @!P0 IADD3 R13, PT, PT, R13, -R0, RZ ;  /* 0x800000000d0d8210 */ /* 0x000fe20007ffe0ff */
[----:B------:R-:W-:Y:S01]  /*44a0*/  @!P0 IMAD R0, R9, R12, R0 ;  /* 0x0000000c09008224 */ /* 0x000fe200078e0200 */
[----:B------:R-:W-:Y:S01]  /*44b0*/  IADD3 R9, PT, PT, -R8, RZ, RZ ;  /* 0x000000ff08097210 */ /* 0x000fe20007ffe1ff */
[--C-:B------:R-:W-:Y:S02]  /*44c0*/  IMAD.MOV R12, RZ, RZ, -R2.reuse ;  /* 0x000000ffff0c7224 */ /* 0x100fe400078e0a02 */
[----:B------:R-:W-:Y:S02]  /*44d0*/  @!P0 IMAD R8, R13, R40, R2 ;  /* 0x000000280d088224 */ /* 0x000fe400078e0202 */
[----:B------:R-:W-:Y:S02]  /*44e0*/  @!P0 IMAD.MOV.U32 R2, RZ, RZ, R0 ;  /* 0x000000ffff028224 */ /* 0x000fe400078e0000 */
[----:B------:R-:W-:Y:S02]  /*44f0*/  IMAD R11, R3, R12, R11 ;  /* 0x0000000c030b7224 */ /* 0x000fe400078e020b */
[----:B------:R-:W-:Y:S02]  /*4500*/  IMAD R10, R6, R9, R10 ;  /* 0x00000009060a7224 */ /* 0x000fe400078e020a */
[----:B------:R-:W-:Y:S02]  /*4510*/  IMAD R11, R2, R3, R11 ;  /* 0x00000003020b7224 */ /* 0x000fe400078e020b */
[----:B------:R-:W-:Y:S02]  /*4520*/  IMAD R10, R8, R6, R10 ;  /* 0x00000006080a7224 */ /* 0x000fe400078e020a */
.L_x_70:
[----:B------:R-:W-:Y:S05]  /*4530*/  BRA.U UP1, `(.L_x_71) ;  /* 0x0000000101107547 */ /* 0x000fea000b800000 */
[----:B--2---:R-:W-:Y:S04]  /*4540*/  MOV R2, UR6 ;  /* 0x0000000600027c02 */ /* 0x004fe80008000f00 */
[----:B------:R-:W-:Y:S04]  /*4550*/  SHF.L.U32 R2, R2, 0x1f, RZ ;  /* 0x0000001f02027819 */ /* 0x000fe800000006ff */
[----:B------:R-:W1:Y:S02]  /*4560*/  SYNCS.PHASECHK.TRANS64.TRYWAIT P0, [UR22+0x108], R2 ;  /* 0x00010802ff0075a7 */ /* 0x000e640008001116 */
[----:B-1----:R-:W-:Y:S05]  /*4570*/  @!P0 BRA `(.L_x_72) ;  /* 0x0000005400d08947 */ /* 0x002fea0003800000 */
.L_x_71:
[----:B------:R-:W-:Y:S02]  /*4580*/  R2UR UR34, R14 ;  /* 0x000000000e2272ca */ /* 0x000fe400000e0000 */
[----:B------:R-:W-:Y:S02]  /*4590*/  ISETP.NE.U32.AND P0, PT, RZ, UR4, PT ;  /* 0x00000004ff007c0c */ /* 0x000fe4000bf05070 */
[----:B------:R-:W-:Y:S02]  /*45a0*/  SHF.L.U32 R14, R32, 0x1f, RZ ;  /* 0x0000001f200e7819 */ /* 0x000fe400000006ff */
[----:B------:R-:W-:Y:S07]  /*45b0*/  ISETP.NE.AND.EX P0, PT, RZ, UR5, PT, P0 ;  /* 0x00000005ff007c0c */ /* 0x000fee000bf05300 */
[----:B------:R-:W-:Y:S01]  /*45c0*/  USHF.L.U32 UR34, UR34, 0x7, URZ ;  /* 0x0000000722227899 */ /* 0x000fe200080006ff */
[----:B------:R-:W-:Y:S11]  /*45d0*/  BRA.U !UP5, `(.L_x_73) ;  /* 0x000000010d347547 */ /* 0x000ff6000b800000 */
[----:B------:R-:W-:Y:S01]  /*45e0*/  UPLOP3.LUT UP0, UPT, UPT, UPT, UP4, 0x80, 0x8 ;  /* 0x000000000008789c */ /* 0x000fe20003f0f040 */
[----:B-12---:R-:W-:Y:S02]  /*45f0*/  HFMA2 R0, -RZ, RZ, 0, 5.9604644775390625e-08 ;  /* 0x00000001ff007431 */ /* 0x006fe400000001ff */
[----:B------:R-:W-:Y:S03]  /*4600*/  IMAD.MOV.U32 R92, RZ, RZ, 0x1 ;  /* 0x00000001ff5c7424 */ /* 0x000fe600078e00ff */
[----:B------:R-:W-:Y:S05]  /*4610*/  PLOP3.LUT P2, PT, PT, PT, UP0, 0x80, 0x8 ;  /* 0x000000000008781c */ /* 0x000fea0003f4f008 */
[----:B------:R-:W1:Y:S01]  /*4620*/  @UP0 LDCU.64 UR10, c[0x0][0x888] ;  /* 0x00011100ff0a07ac */ /* 0x000e620008000a00 */
[----:B------:R-:W-:Y:S07]  /*4630*/  @UP0 UIMAD UR8, UR57, UR4, URZ ;  /* 0x00000004390802a4 */ /* 0x000fee000f8e02ff */
[----:B------:R-:W-:Y:S01]  /*4640*/  @!P2 PRMT R92, R0, 0x7610, R92 ;  /* 0x00007610005ca816 */ /* 0x000fe2000000005c */
[----:B-1----:R-:W-:Y:S03]  /*4650*/  @UP0 UIMAD.WIDE UR10, UR8, 0x4, UR10 ;  /* 0x00000004080a08a5 */ /* 0x002fe6000f8e020a */
[----:B------:R-:W1:Y:S03]  /*4660*/  @!UP0 LDCU UR8, c[0x0][0x880] ;  /* 0x00011000ff0887ac */ /* 0x000e660008000800 */
[----:B------:R-:W-:Y:S01]  /*4670*/  IMAD.U32 R8, RZ, RZ, UR10 ;  /* 0x0000000aff087e24 */ /* 0x000fe2000f8e00ff */
[----:B------:R-:W-:Y:S05]  /*4680*/  MOV R9, UR11 ;  /* 0x0000000b00097c02 */ /* 0x000fea0008000f00 */
[----:B-----5:R3:W5:Y:S02]  /*4690*/  @P2 LDG.E R49, desc[UR48][R8.64] ;  /* 0x0000003008312981 */ /* 0x020764000c1e1900 */
[----:B-1-3--:R-:W-:Y:S07]  /*46a0*/  @!P2 IMAD.U32 R49, RZ, RZ, UR8 ;  /* 0x00000008ff31ae24 */ /* 0x00afee000f8e00ff */
.L_x_73:
[----:B-----5:R-:W-:Y:S01]  /*46b0*/  @!P0 FSETP.EQ.AND P4, PT, R49, RZ, PT ;  /* 0x000000ff3100820b */ /* 0x020fe20003f82000 */
[----:B------:R-:W-:Y:S01]  /*46c0*/  @!UPT UIADD3 URZ, UPT, UPT, URZ, URZ, URZ ;  /* 0x000000fffffff290 */ /* 0x000fe2000fffe0ff */
[----:B------:R-:W-:Y:S11]  /*46d0*/  @!P0 BRA `(.L_x_74) ;  /* 0x0000000000148947 */ /* 0x000ff60003800000 */
[----:B------:R-:W-:Y:S02]  /*46e0*/  LOP3.LUT P0, RZ, R92, 0xff, RZ, 0xc0, !PT ;  /* 0x000000ff5cff7812 */ /* 0x000fe4000780c0ff */
[----:B------:R-:W-:Y:S04]  /*46f0*/  PLOP3.LUT P4, PT, PT, PT, UP0, 0x80, 0x8 ;  /* 0x000000000008781c */ /* 0x000fe80003f8f008 */
[----:B------:R-:W-:Y:S07]  /*4700*/  PLOP3.LUT P4, PT, P4, PT, PT, 0x8, 0x80 ;  /* 0x000000000080781c */ /* 0x000fee000278e170 */
[----:B------:R-:W-:Y:S11]  /*4710*/  @P0 FSETP.EQ.AND P4, PT, R49, RZ, PT ;  /* 0x000000ff3100020b */ /* 0x000ff60003f82000 */
[----:B------:R-:W-:Y:S02]  /*4720*/  @!UPT UIADD3 URZ, UPT, UPT, URZ, URZ, URZ ;  /* 0x000000fffffff290 */ /* 0x000fe4000fffe0ff */
.L_x_74:
[----:B------:R-:W-:Y:S01]  /*4730*/  ISETP.NE.AND P0, PT, R22, 0x1, PT ;  /* 0x000000011600780c */ /* 0x000fe20003f05270 */
[----:B------:R-:W3:Y:S01]  /*4740*/  SYNCS.PHASECHK.TRANS64.TRYWAIT P2, [UR22+0xe0], R14 ;  /* 0x0000e00eff0075a7 */ /* 0x000ee20008041116 */
[----:B------:R-:W-:Y:S04]  /*4750*/  IMAD.SHL.U32 R17, R17, 0x80, RZ ;  /* 0x0000008011117824 */ /* 0x000fe800078e00ff */
[C---:B------:R-:W-:Y:S01]  /*4760*/  IMAD.HI.U32 R8, R17.reuse, R23, RZ ;  /* 0x0000001711087227 */ /* 0x040fe200078e00ff */
[C---:B------:R-:W-:Y:S04]  /*4770*/  R2UR UR35, R17.reuse ;  /* 0x00000000112372ca */ /* 0x040fe800000e0000 */
[----:B------:R-:W-:Y:S04]  /*4780*/  SHF.R.U32.HI R8, RZ, R28, R8 ;  /* 0x0000001cff087219 */ /* 0x000fe80000011608 */
[----:B------:R-:W-:Y:S02]  /*4790*/  SEL R8, R17, R8, !P0 ;  /* 0x0000000811087207 */ /* 0x000fe40004000000 */
[----:B------:R-:W-:Y:S02]  /*47a0*/  ELECT P0, URZ, PT ;  /* 0x0000000000ff782f */ /* 0x000fe40003800000 */
[C---:B------:R-:W-:Y:S01]  /*47b0*/  R2UR UR8, R8.reuse ;  /* 0x00000000080872ca */ /* 0x040fe200000e0000 */
[C---:B-12---:R-:W-:Y:S01]  /*47c0*/  IMAD.HI.U32 R0, R8.reuse, R20, RZ ;  /* 0x0000001408007227 */ /* 0x046fe200078e00ff */
[----:B------:R-:W-:Y:S02]  /*47d0*/  PLOP3.LUT P4, PT, P4, P0, PT, 0xf2, 0x2f ;  /* 0x00000000002f781c */ /* 0x000fe40002781e72 */
[----:B------:R-:W-:Y:S01]  /*47e0*/  R2UR UR36, R8 ;  /* 0x00000000082472ca */ /* 0x000fe200000e0000 */
[----:B------:R-:W-:Y:S01]  /*47f0*/  IMAD.MOV R2, RZ, RZ, -R8 ;  /* 0x000000ffff027224 */ /* 0x000fe200078e0a08 */
[----:B------:R-:W-:Y:S04]  /*4800*/  SHF.R.U32.HI R0, RZ, R21, R0 ;  /* 0x00000015ff007219 */ /* 0x000fe80000011600 */
[----:B------:R-:W-:Y:S02]  /*4810*/  R2UR UR37, R0 ;  /* 0x00000000002572ca */ /* 0x000fe400000e0000 */
[----:B------:R-:W-:Y:S03]  /*4820*/  R2UR UR9, R2 ;  /* 0x00000000020972ca */ /* 0x000fe600000e0000 */
[----:B----4-:R-:W-:Y:S05]  /*4830*/  @!P4 IADD3 R8, P0, PT, R34, 0x580, RZ ;  /* 0x000005802208c810 */ /* 0x010fea0007f1e0ff */
[----:B------:R-:W-:Y:S03]  /*4840*/  @!P4 IMAD.X R2, RZ, RZ, R35, P0 ;  /* 0x000000ffff02c224 */ /* 0x000fe600000e0623 */
[----:B------:R-:W-:Y:S02]  /*4850*/  USEL UR37, UR8, UR37, !UP3 ;  /* 0x0000002508257287 */ /* 0x000fe4000d800000 */
[----:B------:R-:W-:Y:S04]  /*4860*/  UIMAD UR35, UR14, UR9, UR35 ;  /* 0x000000090e2372a4 */ /* 0x000fe8000f8e0223 */
[----:B------:R-:W-:Y:S05]  /*4870*/  IMAD R0, RZ, RZ, -UR37 ;  /* 0x80000025ff007e24 */ /* 0x000fea000f8e02ff */
[----:B------:R-:W-:Y:S11]  /*4880*/  R2UR UR8, R0 ;  /* 0x00000000000872ca */ /* 0x000ff600000e0000 */
[----:B------:R-:W-:Y:S02]  /*4890*/  @!UPT UIADD3 URZ, UPT, UPT, URZ, URZ, URZ ;  /* 0x000000fffffff290 */ /* 0x000fe4000fffe0ff */
[----:B------:R-:W-:Y:S01]  /*48a0*/  UIMAD UR36, UR7, UR8, UR36 ;  /* 0x00000008072472a4 */ /* 0x000fe2000f8e0224 */
[----:B---3--:R-:W-:Y:S11]  /*48b0*/  @!P2 BRA `(.L_x_75) ;  /* 0x000000540018a947 */ /* 0x008ff60003800000 */
.L_x_175:
[----:B------:R-:W-:Y:S01]  /*48c0*/  @!P4 R2UR UR8, R8 ;  /* 0x000000000808c2ca */ /* 0x000fe200000e0000 */
[----:B------:R-:W-:Y:S01]  /*48d0*/  VOTEU.ALL UP2, P4 ;  /* 0x0000000000ff7886 */ /* 0x000fe20002040000 */
[----:B------:R-:W-:Y:S01]  /*48e0*/  @!P4 R2UR UR9, R2 ;  /* 0x000000000209c2ca */ /* 0x000fe200000e0000 */
[----:B------:R-:W-:Y:S01]  /*48f0*/  VOTEU.ALL UP1, P4 ;  /* 0x0000000000ff7886 */ /* 0x000fe20002020000 */
[----:B-1----:R-:W-:Y:S02]  /*4900*/  @!P4 IMAD.MOV.U32 R0, RZ, RZ, 0x2000 ;  /* 0x00002000ff00c424 */ /* 0x002fe400078e00ff */
[----:B------:R-:W-:Y:S07]  /*4910*/  @!UP2 UIADD3 UR32, UPT, UPT, UR22, 0x200, URZ ;  /* 0x000002001620a890 */ /* 0x000fee000fffe0ff */
[----:B------:R-:W-:Y:S02]  /*4920*/  IMAD.U32 R8, RZ, RZ, UR8 ;  /* 0x00000008ff087e24 */ /* 0x000fe4000f8e00ff */
[----:B------:R-:W-:Y:S01]  /*4930*/  IMAD.U32 R9, RZ, RZ, UR9 ;  /* 0x00000009ff097e24 */ /* 0x000fe2000f8e00ff */
[----:B------:R-:W-:Y:S02]  /*4940*/  @!UP2 UPRMT UR9, URZ, 0x40, URZ ;  /* 0x00000040ff09a896 */ /* 0x000fe400080000ff */
[----:B------:R-:W-:Y:S02]  /*4950*/  @!P4 R2UR UR10, R8 ;  /* 0x00000000080ac2ca */ /* 0x000fe400000e0000 */
[----:B------:R-:W-:Y:S01]  /*4960*/  @!P4 R2UR UR11, R9 ;  /* 0x00000000090bc2ca */ /* 0x000fe200000e0000 */
[----:B------:R-:W-:Y:S01]  /*4970*/  @!UP2 UPRMT UR8, UR9, 0x5410, URZ ;  /* 0x000054100908a896 */ /* 0x000fe200080000ff */
[----:B------:R-:W-:Y:S05]  /*4980*/  @!P4 IADD3 R8, P0, PT, R34, 0x580, RZ ;  /* 0x000005802208c810 */ /* 0x000fea0007f1e0ff */
[----:B------:R-:W-:Y:S06]  /*4990*/  @!P4 IMAD.X R2, RZ, RZ, R35, P0 ;  /* 0x000000ffff02c224 */ /* 0x000fec00000e0623 */
[----:B------:R1:W-:Y:S01]  /*49a0*/  @!UP1 UTMALDG.4D.IM2COL [UR32], [UR10], UR8 ;  /* 0x000000200a0093b4 */ /* 0x0003e20008058008 */
[----:B------:R1:W-:Y:S01]  /*49b0*/  @!P4 SYNCS.ARRIVE.TRANS64.RED.A0TR RZ, [UR22+0xc0], R0 ;  /* 0x0000c000ffffc9a7 */ /* 0x0003e20008300416 */
[----:B------:R-:W-:Y:S01]  /*49c0*/  SYNCS.ARRIVE.TRANS64.RED.A1T0 RZ, [UR31], RZ ;  /* 0x000000ffffff79a7 */ /* 0x000fe2000810041f */
[----:B------:R-:W2:Y:S02]  /*49d0*/  SYNCS.PHASECHK.TRANS64.TRYWAIT P2, [UR22+0xe8], R14 ;  /* 0x0000e80eff0075a7 */ /* 0x000ea40008041116 */
[----:B-12---:R-:W-:Y:S05]  /*49e0*/  @!P2 BRA `(.L_x_76) ;  /* 0x0000005000e4a947 */ /* 0x006fea0003800000 */
.L_x_177:
[----:B------:R-:W-:Y:S01]  /*49f0*/  @!P4 R2UR UR8, R2 ;  /* 0x000000000208c2ca */ /* 0x000fe200000e0000 */
[----:B------:R-:W-:Y:S01]  /*4a00*/  VOTEU.ALL UP2, P4 ;  /* 0x0000000000ff7886 */ /* 0x000fe20002040000 */
[----:B------:R-:W-:Y:S01]  /*4a10*/  @!P4 R2UR UR9, R8 ;  /* 0x000000000809c2ca */ /* 0x000fe200000e0000 */
[----:B------:R-:W-:Y:S01]  /*4a20*/  VOTEU.ALL UP1, P4 ;  /* 0x0000000000ff7886 */ /* 0x000fe20002020000 */
[----:B-1----:R-:W-:Y:S01]  /*4a30*/  @!P4 IMAD.MOV.U32 R0, RZ, RZ, 0x2000 ;  /* 0x00002000ff00c424 */ /* 0x002fe200078e00ff */
[----:B------:R-:W-:Y:S01]  /*4a40*/  UMOV UR27, UR35 ;  /* 0x00000023001b7c82 */ /* 0x000fe20008000000 */
[----:B------:R-:W-:Y:S02]  /*4a50*/  @!UP2 UIADD3 UR26, UPT, UPT, UR34, 0x20, URZ ;  /* 0x00000020221aa890 */ /* 0x000fe4000fffe0ff */
[----:B------:R-:W-:Y:S01]  /*4a60*/  @!UP2 UIADD3 UR24, UPT, UPT, UR22, 0x2200, URZ ;  /* 0x000022001618a890 */ /* 0x000fe2000fffe0ff */
[----:B------:R-:W-:Y:S01]  /*4a70*/  UMOV UR28, UR36 ;  /* 0x00000024001c7c82 */ /* 0x000fe20008000000 */
[----:B------:R-:W-:Y:S03]  /*4a80*/  UMOV UR29, UR37 ;  /* 0x00000025001d7c82 */ /* 0x000fe60008000000 */
        /* <DEDUP_REMOVED lines=13> */
.L_x_179:
[----:B------:R-:W2:Y:S01]  /*4b60*/  LDC.64 R12, c[0x0][0xb18] ;  /* 0x0002c600ff0c7b82 */ /* 0x000ea20000000a00 */
[----:B------:R-:W-:Y:S01]  /*4b70*/  @!P4 R2UR UR8, R2 ;  /* 0x000000000208c2ca */ /* 0x000fe200000e0000 */
[----:B------:R-:W-:Y:S01]  /*4b80*/  VOTEU.ALL UP2, P4 ;  /* 0x0000000000ff7886 */ /* 0x000fe20002040000 */
[----:B------:R-:W-:Y:S01]  /*4b90*/  @!P4 R2UR UR9, R8 ;  /* 0x000000000809c2ca */ /* 0x000fe200000e0000 */
[----:B------:R-:W-:Y:S01]  /*4ba0*/  VOTEU.ALL UP1, P4 ;  /* 0x0000000000ff7886 */ /* 0x000fe20002020000 */
[----:B-1----:R-:W-:Y:S03]  /*4bb0*/  @!P4 IMAD.MOV.U32 R0, RZ, RZ, 0x2000 ;  /* 0x00002000ff00c424 */ /* 0x002fe600078e00ff */
[----:B------:R-:W1:Y:S01]  /*4bc0*/  @!P1 LDC R2, c[0x0][0xb0c] ;  /* 0x0002c300ff029b82 */ /* 0x000e620000000800 */
[----:B------:R-:W-:Y:S01]  /*4bd0*/  @!UP2 UIADD3 UR18, UPT, UPT, UR34, 0x40, URZ ;  /* 0x000000402212a890 */ /* 0x000fe2000fffe0ff */
[----:B------:R-:W-:Y:S01]  /*4be0*/  @P3 SHF.R.U32.HI R24, RZ, 0x10, R25 ;  /* 0x00000010ff183819 */ /* 0x000fe20000011619 */
[----:B------:R-:W-:Y:S01]  /*4bf0*/  @!UP2 UIADD3 UR16, UPT, UPT, UR22, 0x4200, URZ ;  /* 0x000042001610a890 */ /* 0x000fe2000fffe0ff */
[----:B------:R-:W-:Y:S01]  /*4c00*/  UMOV UR19, UR35 ;  /* 0x0000002300137c82 */ /* 0x000fe20008000000 */
[----:B------:R-:W-:Y:S01]  /*4c10*/  UMOV UR20, UR36 ;  /* 0x0000002400147c82 */ /* 0x000fe20008000000 */
[----:B------:R-:W-:Y:S01]  /*4c20*/  UMOV UR21, UR37 ;  /* 0x0000002500157c82 */ /* 0x000fe20008000000 */
[----:B------:R-:W-:Y:S01]  /*4c30*/  IMAD.U32 R9, RZ, RZ, UR8 ;  /* 0x00000008ff097e24 */ /* 0x000fe2000f8e00ff */
[----:B------:R-:W-:Y:S01]  /*4c40*/  @P3 R2UR UR57, R24 ;  /* 0x00000000183932ca */ /* 0x000fe200000e0000 */
[----:B------:R-:W-:Y:S01]  /*4c50*/  IMAD.U32 R8, RZ, RZ, UR9 ;  /* 0x00000009ff087e24 */ /* 0x000fe2000f8e00ff */
[----:B------:R-:W-:Y:S02]  /*4c60*/  @!UP2 UPRMT UR9, URZ, 0x40, URZ ;  /* 0x00000040ff09a896 */ /* 0x000fe400080000ff */
[----:B------:R-:W-:Y:S02]  /*4c70*/  @!P4 R2UR UR11, R9 ;  /* 0x00000000090bc2ca */ /* 0x000fe400000e0000 */
[----:B------:R-:W-:Y:S01]  /*4c80*/  @!P4 R2UR UR10, R8 ;  /* 0x00000000080ac2ca */ /* 0x000fe200000e0000 */
[----:B------:R-:W-:Y:S01]  /*4c90*/  @!UP2 UPRMT UR8, UR9, 0x5410, URZ ;  /* 0x000054100908a896 */ /* 0x000fe200080000ff */
[----:B------:R-:W3:Y:S11]  /*4ca0*/  LDC.64 R8, c[0x0][0xb10] ;  /* 0x0002c400ff087b82 */ /* 0x000ef60000000a00 */
[----:B------:R4:W-:Y:S01]  /*4cb0*/  @!UP1 UTMALDG.4D.IM2COL [UR16], [UR10], UR8 ;  /* 0x000000100a0093b4 */ /* 0x0009e20008058008 */
[----:B------:R5:W-:Y:S01]  /*4cc0*/  @!P4 SYNCS.ARRIVE.TRANS64.RED.A0TR RZ, [UR22+0xd0], R0 ;  /* 0x0000d000ffffc9a7 */ /* 0x000be20008300416 */
[C---:B---3--:R-:W-:Y:S01]  /*4cd0*/  @!P1 IMAD.HI.U32 R8, R11.reuse, R8, RZ ;  /* 0x000000080b089227 */ /* 0x048fe200078e00ff */
[----:B--2---:R-:W-:Y:S02]  /*4ce0*/  @!P1 ISETP.NE.AND P0, PT, R12, 0x1, PT ;  /* 0x000000010c00980c */ /* 0x004fe40003f05270 */
[----:B-1----:R-:W-:Y:S01]  /*4cf0*/  @!P1 ISETP.NE.AND P2, PT, R2, 0x1, PT ;  /* 0x000000010200980c */ /* 0x002fe20003f45270 */
[----:B------:R-:W-:Y:S01]  /*4d00*/  SYNCS.ARRIVE.TRANS64.RED.A1T0 RZ, [UR45], RZ ;  /* 0x000000ffffff79a7 */ /* 0x000fe2000810042d */
[C---:B------:R-:W-:Y:S01]  /*4d10*/  @!P1 IMAD.HI.U32 R13, R10.reuse, R13, RZ ;  /* 0x0000000d0a0d9227 */ /* 0x040fe200078e00ff */
[----:B------:R-:W-:Y:S04]  /*4d20*/  @!P1 SHF.R.U32.HI R8, RZ, R9, R8 ;  /* 0x00000009ff089219 */ /* 0x000fe80000011608 */
[----:B------:R-:W-:Y:S01]  /*4d30*/  @!P1 SEL R8, R11, R8, !P2 ;  /* 0x000000080b089207 */ /* 0x000fe20005000000 */
[----:B------:R-:W1:Y:S01]  /*4d40*/  SYNCS.PHASECHK.TRANS64.TRYWAIT P5, [UR22+0xf8], R14 ;  /* 0x0000f80eff0075a7 */ /* 0x000e6200080a1116 */
[----:B-----5:R-:W2:Y:S02]  /*4d50*/  @!P1 LDC R0, c[0x0][0xb20] ;  /* 0x0002c800ff009b82 */ /* 0x020ea40000000800 */
[----:B--2---:R-:W-:Y:S04]  /*4d60*/  @!P1 SHF.R.U32.HI R0, RZ, R0, R13 ;  /* 0x00000000ff009219 */ /* 0x004fe8000001160d */
[----:B------:R-:W-:Y:S05]  /*4d70*/  @!P1 SEL R9, R10, R0, !P0 ;  /* 0x000000000a099207 */ /* 0x000fea0004000000 */
[----:B------:R-:W-:Y:S02]  /*4d80*/  @!P1 IMAD.IADD R0, R9, 0x1, -R8 ;  /* 0x0000000109009824 */ /* 0x000fe400078e0a08 */
[----:B------:R-:W-:Y:S02]  /*4d90*/  @!P1 IMAD.IADD R8, R8, 0x1, -R9 ;  /* 0x0000000108089824 */ /* 0x000fe400078e0a09 */
[----:B------:R-:W-:Y:S02]  /*4da0*/  @!P1 IMAD R11, R0, R2, R11 ;  /* 0x00000002000b9224 */ /* 0x000fe400078e020b */
[----:B------:R-:W-:Y:S01]  /*4db0*/  @!P1 IMAD R10, R8, R12, R10 ;  /* 0x0000000c080a9224 */ /* 0x000fe200078e020a */
[----:B-1--4-:R-:W-:Y:S06]  /*4dc0*/  @!P5 BRA `(.L_x_78) ;  /* 0x00000050001cd947 */ /* 0x012fec0003800000 */
.L_x_181:
[----:B------:R-:W-:Y:S01]  /*4dd0*/  @!P4 IADD3 R2, P0, PT, R34, 0x580, RZ ;  /* 0x000005802202c810 */ /* 0x000fe20007f1e0ff */
[----:B------:R-:W-:Y:S01]  /*4de0*/  VOTEU.ALL UP2, P4 ;  /* 0x0000000000ff7886 */ /* 0x000fe20002040000 */
[----:B------:R-:W-:Y:S01]  /*4df0*/  VOTEU.ALL UP1, P4 ;  /* 0x0000000000ff7886 */ /* 0x000fe20002020000 */
[----:B------:R-:W-:Y:S01]  /*4e00*/  UMOV UR11, UR35 ;  /* 0x00000023000b7c82 */ /* 0x000fe20008000000 */
[----:B------:R-:W-:Y:S01]  /*4e10*/  @!P4 R2UR UR9, R2 ;  /* 0x000000000209c2ca */ /* 0x000fe200000e0000 */
[----:B-1----:R-:W-:Y:S01]  /*4e20*/  @!P4 IMAD.X R0, RZ, RZ, R35, P0 ;  /* 0x000000ffff00c224 */ /* 0x002fe200000e0623 */
[----:B------:R-:W-:Y:S01]  /*4e30*/  @!UP2 UPRMT UR16, URZ, 0x40, URZ ;  /* 0x00000040ff10a896 */ /* 0x000fe200080000ff */
[----:B------:R-:W-:Y:S01]  /*4e40*/  LOP3.LUT R32, R32, 0x1, RZ, 0x3c, !PT ;  /* 0x0000000120207812 */ /* 0x000fe200078e3cff */
[----:B------:R-:W-:Y:S01]  /*4e50*/  @!UP2 UIADD3 UR10, UPT, UPT, UR34, 0x60, URZ ;  /* 0x00000060220aa890 */ /* 0x000fe2000fffe0ff */
[----:B------:R-:W-:Y:S01]  /*4e60*/  LOP3.LUT R31, R31, 0x1, RZ, 0x3c, !PT ;  /* 0x000000011f1f7812 */ /* 0x000fe200078e3cff */
[----:B------:R-:W-:Y:S01]  /*4e70*/  @!UP2 UPRMT UR20, UR16, 0x5410, URZ ;  /* 0x000054101014a896 */ /* 0x000fe200080000ff */
[----:B------:R-:W-:Y:S01]  /*4e80*/  @!P4 R2UR UR8, R0 ;  /* 0x000000000008c2ca */ /* 0x000fe200000e0000 */
[----:B------:R-:W-:Y:S01]  /*4e90*/  UMOV UR12, UR36 ;  /* 0x00000024000c7c82 */ /* 0x000fe20008000000 */
[----:B------:R-:W-:Y:S01]  /*4ea0*/  UMOV UR13, UR37 ;  /* 0x00000025000d7c82 */ /* 0x000fe20008000000 */
[----:B------:R-:W-:Y:S02]  /*4eb0*/  IMAD.IADD R14, R10, 0x1, R90 ;  /* 0x000000010a0e7824 */ /* 0x000fe400078e025a */
[----:B------:R-:W-:Y:S02]  /*4ec0*/  IMAD.IADD R17, R11, 0x1, R91 ;  /* 0x000000010b117824 */ /* 0x000fe400078e025b */
[----:B------:R-:W-:Y:S01]  /*4ed0*/  IMAD.U32 R8, RZ, RZ, UR9 ;  /* 0x00000009ff087e24 */ /* 0x000fe2000f8e00ff */
[----:B------:R-:W-:Y:S04]  /*4ee0*/  @!UP2 UIADD3 UR9, UPT, UPT, UR22, 0xd8, URZ ;  /* 0x000000d81609a890 */ /* 0x000fe8000fffe0ff */
[----:B------:R-:W-:Y:S01]  /*4ef0*/  @!P4 R2UR UR18, R8 ;  /* 0x000000000812c2ca */ /* 0x000fe200000e0000 */
[----:B------:R-:W-:Y:S01]  /*4f00*/  IMAD.U32 R9, RZ, RZ, UR8 ;  /* 0x00000008ff097e24 */ /* 0x000fe2000f8e00ff */
[----:B------:R-:W-:Y:S04]  /*4f10*/  @!UP2 UIADD3 UR8, UPT, UPT, UR22, 0x6200, URZ ;  /* 0x000062001608a890 */ /* 0x000fe8000fffe0ff */
[----:B------:R-:W-:Y:S11]  /*4f20*/  @!P4 R2UR UR19, R9 ;  /* 0x000000000913c2ca */ /* 0x000ff600000e0000 */
[----:B------:R-:W-:Y:S02]  /*4f30*/  @!UPT UIADD3 URZ, UPT, UPT, URZ, URZ, URZ ;  /* 0x000000fffffff290 */ /* 0x000fe4000fffe0ff */
[----:B------:R2:W-:Y:S01]  /*4f40*/  @!UP1 UTMALDG.4D.IM2COL [UR8], [UR18], UR20 ;  /* 0x00000008120093b4 */ /* 0x0005e20008058014 */
[----:B------:R2:W-:Y:S01]  /*4f50*/  @!P4 SYNCS.ARRIVE.TRANS64.RED.A0TR RZ, [UR22+0xd8], R29 ;  /* 0x0000d81dffffc9a7 */ /* 0x0005e20008300416 */
[----:B------:R-:W-:Y:S01]  /*4f60*/  UPLOP3.LUT UP1, UPT, UPT, UPT, UPT, 0x80, 0x8 ;  /* 0x000000000008789c */ /* 0x000fe20003f2f070 */
[----:B------:R-:W-:Y:S01]  /*4f70*/  SYNCS.ARRIVE.TRANS64.RED.A1T0 RZ, [UR23], RZ ;  /* 0x000000ffffff79a7 */ /* 0x000fe20008100417 */
[----:B------:R-:W-:Y:S09]  /*4f80*/  @P3 BRA `(.L_x_79) ;  /* 0xfffffff000803947 */ /* 0x000ff2000383ffff */
[----:B------:R-:W-:-:S04]  /*4f90*/  SHF.L.U32 R2, R32, 0x1f, RZ ;  /* 0x0000001f20027819 */ /* 0x000fc800000006ff */
[----:B------:R-:W1:Y:S02]  /*4fa0*/  SYNCS.PHASECHK.TRANS64.TRYWAIT P0, [UR22+0xe0], R2 ;  /* 0x0000e002ff0075a7 */ /* 0x000e640008001116 */
[----:B-1----:R-:W-:Y:S05]  /*4fb0*/  @!P0 BRA `(.L_x_80) ;  /* 0x0000004c00b88947 */ /* 0x002fea0003800000 */
.L_x_183:
[----:B------:R-:W3:Y:S02]  /*4fc0*/  SYNCS.PHASECHK.TRANS64.TRYWAIT P0, [UR22+0xe8], R2 ;  /* 0x0000e802ff0075a7 */ /* 0x000ee40008001116 */
[----:B---3--:R-:W-:Y:S05]  /*4fd0*/  @!P0 BRA `(.L_x_81) ;  /* 0x0000004c00c88947 */ /* 0x008fea0003800000 */
.L_x_185:
[----:B------:R-:W3:Y:S02]  /*4fe0*/  SYNCS.PHASECHK.TRANS64.TRYWAIT P0, [UR22+0xf0], R2 ;  /* 0x0000f002ff0075a7 */ /* 0x000ee40008001116 */
[----:B---3--:R-:W-:Y:S05]  /*4ff0*/  @!P0 BRA `(.L_x_82) ;  /* 0x0000004c00d88947 */ /* 0x008fea0003800000 */
.L_x_187:
[----:B-1----:R-:W-:-:S07]  /*5000*/  MOV R0, UR22 ;  /* 0x0000001600007c02 */ /* 0x002fce0008000f00 */
.L_x_83:
[----:B-1----:R-:W-:-:S04]  /*5010*/  SHF.L.U32 R2, R32, 0x1f, RZ ;  /* 0x0000001f20027819 */ /* 0x002fc800000006ff */
[----:B------:R1:W3:Y:S03]  /*5020*/  SYNCS.PHASECHK.TRANS64.TRYWAIT P0, [R0+URZ+0xf8], R2 ;  /* 0x0000f802000075a7 */ /* 0x0002e600080011ff */
[----:B---3--:R-:W-:Y:S05]  /*5030*/  @!P0 NANOSLEEP.SYNCS 0x989680 ;  /* 0x009896800000895d */ /* 0x008fea0003900000 */
[----:B------:R-:W3:Y:S02]  /*5040*/  @!P0 SYNCS.PHASECHK.TRANS64 P0, [R0+URZ+0xf8], R2 ;  /* 0x0000f802000085a7 */ /* 0x000ee400080010ff */
[----:B--23--:R-:W-:Y:S05]  /*5050*/  @P0 EXIT ;  /* 0x000000000000094d */ /* 0x00cfea0003800000 */
[----:B------:R-:W-:Y:S05]  /*5060*/  BRA `(.L_x_83) ;  /* 0xfffffffc00e87947 */ /* 0x000fea000383ffff */
.L_x_68:
[----:B------:R-:W-:-:S06]  /*5070*/  UISETP.GE.AND UP1, UPT, UR8, 0x4, UPT ;  /* 0x000000040800788c */ /* 0x000fcc000bf26270 */
[----:B------:R-:W-:-:S13]  /*5080*/  PLOP3.LUT P0, PT, PT, PT, UP1, 0x80, 0x8 ;  /* 0x000000000008781c */ /* 0x000fda0003f0f018 */
[----:B------:R-:W-:Y:S05]  /*5090*/  @!P0 EXIT ;  /* 0x000000000000894d */ /* 0x000fea0003800000 */
[----:B------:R-:W-:Y:S01]  /*50a0*/  BAR.SYNC.DEFER_BLOCKING 0x6, 0xa0 ;  /* 0x0182800000007b1d */ /* 0x000fe20000010000 */
[C---:B------:R-:W-:Y:S01]  /*50b0*/  IMAD.SHL.U32 R0, R101.reuse, 0x20, RZ ;  /* 0x0000002065007824 */ /* 0x040fe200078e00ff */
[C---:B------:R-:W-:Y:S01]  /*50c0*/  SHF.L.U32 R46, R101.reuse, 0x10, RZ ;  /* 0x00000010652e7819 */ /* 0x040fe200000006ff */
[C---:B------:R-:W-:Y:S01]  /*50d0*/  IMAD.SHL.U32 R100, R101.reuse, 0x4, RZ ;  /* 0x0000000465647824 */ /* 0x040fe200078e00ff */
[C---:B------:R-:W-:Y:S01]  /*50e0*/  LOP3.LUT R102, R101.reuse, 0x60, RZ, 0xc0, !PT ;  /* 0x0000006065667812 */ /* 0x040fe200078ec0ff */
[----:B------:R-:W-:Y:S01]  /*50f0*/  HFMA2 R97, -RZ, RZ, 0, 0 ;  /* 0x00000000ff617431 */ /* 0x000fe200000001ff */
[----:B------:R-:W-:Y:S02]  /*5100*/  UMOV UR50, 0x400 ;  /* 0x0000040000327882 */ /* 0x000fe40000000000 */
[----:B------:R-:W1:Y:S01]  /*5110*/  LDC R96, c[0x0][0x370] ;  /* 0x0000dc00ff607b82 */ /* 0x000e620000000800 */
[----:B------:R-:W-:Y:S01]  /*5120*/  ULEA UR50, UR45, UR50, 0x18 ;  /* 0x000000322d327291 */ /* 0x000fe2000f8ec0ff */
[----:B------:R-:W-:Y:S01]  /*5130*/  LOP3.LUT R4, R0, 0xc0, RZ, 0xc0, !PT ;  /* 0x000000c000047812 */ /* 0x000fe200078ec0ff */
[----:B------:R-:W-:Y:S01]  /*5140*/  IMAD.MOV.U32 R99, RZ, RZ, 0x1 ;  /* 0x00000001ff637424 */ /* 0x000fe200078e00ff */
[C---:B------:R-:W-:Y:S01]  /*5150*/  LOP3.LUT R105, R101.reuse, 0x2, RZ, 0xc0, !PT ;  /* 0x0000000265697812 */ /* 0x040fe200078ec0ff */
[----:B------:R-:W-:Y:S01]  /*5160*/  UIADD3 UR4, UPT, UPT, UR50, 0x200, URZ ;  /* 0x0000020032047890 */ /* 0x000fe2000fffe0ff */
[----:B------:R-:W-:Y:S01]  /*5170*/  LOP3.LUT R100, R4, 0x18, R100, 0xf8, !PT ;  /* 0x0000001804647812 */ /* 0x000fe200078ef864 */
[----:B------:R-:W-:Y:S01]  /*5180*/  IMAD.MOV.U32 R45, RZ, RZ, RZ ;  /* 0x000000ffff2d7224 */ /* 0x000fe200078e00ff */
[----:B------:R-:W2:Y:S01]  /*5190*/  LDC R42, c[0x0][0xb0c] ;  /* 0x0002c300ff2a7b82 */ /* 0x000ea20000000800 */
[----:B------:R-:W-:Y:S01]  /*51a0*/  LOP3.LUT R101, R101, 0x4, RZ, 0xc0, !PT ;  /* 0x0000000465657812 */ /* 0x000fe200078ec0ff */
[----:B------:R-:W-:Y:S01]  /*51b0*/  IMAD.MOV.U32 R98, RZ, RZ, RZ ;  /* 0x000000ffff627224 */ /* 0x000fe200078e00ff */
[----:B------:R-:W-:Y:S01]  /*51c0*/  LOP3.LUT R100, R100, 0xf20, R0, 0xf8, !PT ;  /* 0x00000f2064647812 */ /* 0x000fe200078ef800 */
[----:B------:R-:W-:Y:S01]  /*51d0*/  IMAD.U32 R94, RZ, RZ, UR4 ;  /* 0x00000004ff5e7e24 */ /* 0x000fe2000f8e00ff */
[----:B------:R-:W-:Y:S01]  /*51e0*/  LOP3.LUT R46, R46, 0x600000, RZ, 0xc0, !PT ;  /* 0x006000002e2e7812 */ /* 0x000fe200078ec0ff */
[----:B------:R-:W4:Y:S02]  /*51f0*/  LDCU.64 UR54, c[0x0][0x348] ;  /* 0x00006900ff3677ac */ /* 0x000f240008000a00 */
[----:B------:R-:W1:Y:S01]  /*5200*/  LDC R93, c[0x0][0xb20] ;  /* 0x0002c800ff5d7b82 */ /* 0x000e620000000800 */
[----:B------:R-:W3:Y:S01]  /*5210*/  LDS R2, [UR50+0x160] ;  /* 0x00016032ff027984 */ /* 0x000ee20008000800 */
[----:B------:R-:W-:Y:S01]  /*5220*/  LEA R100, R100, R94, 0x1 ;  /* 0x0000005e64647211 */ /* 0x000fe200078e08ff */
[----:B------:R-:W1:Y:S04]  /*5230*/  LDCU.64 UR36, c[0x0][0x888] ;  /* 0x00011100ff2477ac */ /* 0x000e680008000a00 */
[--C-:B------:R-:W-:Y:S01]  /*5240*/  IMAD R105, R105, -0x10, R100.reuse ;  /* 0xfffffff069697824 */ /* 0x100fe200078e0264 */
[----:B------:R-:W1:Y:S01]  /*5250*/  LDC R41, c[0x0][0xb30] ;  /* 0x0002cc00ff297b82 */ /* 0x000e620000000800 */
[----:B------:R-:W-:Y:S01]  /*5260*/  IMAD R104, R101, -0x10, R100 ;  /* 0xfffffff065687824 */ /* 0x000fe200078e0264 */
[----:B------:R-:W1:Y:S01]  /*5270*/  LDCU.64 UR38, c[0x0][0x890] ;  /* 0x00011200ff2677ac */ /* 0x000e620008000a00 */
[----:B------:R-:W1:Y:S05]  /*5280*/  LDCU.64 UR46, c[0x0][0xa90] ;  /* 0x00015200ff2e77ac */ /* 0x000e6a0008000a00 */
[----:B------:R-:W1:Y:S01]  /*5290*/  LDC.64 R84, c[0x0][0xb10] ;  /* 0x0002c400ff547b82 */ /* 0x000e620000000a00 */
[----:B------:R-:W-:Y:S01]  /*52a0*/  UMOV UR52, URZ ;  /* 0x000000ff00347c82 */ /* 0x000fe20008000000 */
[----:B------:R-:W-:-:S06]  /*52b0*/  UMOV UR56, URZ ;  /* 0x000000ff00387c82 */ /* 0x000fcc0008000000 */
[----:B------:R-:W1:Y:S08]  /*52c0*/  LDC.64 R38, c[0x0][0xb18] ;  /* 0x0002c600ff267b82 */ /* 0x000e700000000a00 */
[----:B------:R-:W1:Y:S08]  /*52d0*/  LDC.64 R36, c[0x0][0xb28] ;  /* 0x0002ca00ff247b82 */ /* 0x000e700000000a00 */
[----:B------:R-:W1:Y:S01]  /*52e0*/  LDC.64 R82, c[0x0][0x8b0] ;  /* 0x00022c00ff527b82 */ /* 0x000e620000000a00 */
[C---:B---3--:R-:W-:Y:S01]  /*52f0*/  VIADD R3, R2.reuse, 0x80 ;  /* 0x0000008002037836 */ /* 0x048fe20000000000 */
[----:B------:R-:W-:-:S04]  /*5300*/  LOP3.LUT R2, R2, 0xffff, RZ, 0xc0, !PT ;  /* 0x0000ffff02027812 */ /* 0x000fc800078ec0ff */
[----:B------:R-:W-:Y:S02]  /*5310*/  LOP3.LUT R3, R3, 0xffff, RZ, 0xc0, !PT ;  /* 0x0000ffff03037812 */ /* 0x000fe400078ec0ff */
[----:B------:R-:W3:Y:S03]  /*5320*/  LDC.64 R80, c[0x0][0x8a8] ;  /* 0x00022a00ff507b82 */ /* 0x000ee60000000a00 */
[----:B------:R1:W-:Y:S05]  /*5330*/  STL.64 [R1], R2 ;  /* 0x0000000201007387 */ /* 0x0003ea0000100a00 */
[----:B------:R-:W1:Y:S08]  /*5340*/  LDC.64 R88, c[0x0][0xa80] ;  /* 0x0002a000ff587b82 */ /* 0x000e700000000a00 */
[----:B------:R-:W1:Y:S08]  /*5350*/  LDC.64 R86, c[0x0][0xa88] ;  /* 0x0002a200ff567b82 */ /* 0x000e700000000a00 */
[----:B--2-4-:R-:W1:Y:S02]  /*5360*/  LDC R95, c[0x0][0x374] ;  /* 0x0000dd00ff5f7b82 */ /* 0x014e640000000800 */
.L_x_127:
[----:B-1----:R-:W-:Y:S04]  /*5370*/  SHF.L.U32 R2, R97, 0x1f, RZ ;  /* 0x0000001f61027819 */ /* 0x002fe800000006ff */
[----:B------:R-:W1:Y:S02]  /*5380*/  SYNCS.PHASECHK.TRANS64.TRYWAIT P0, [UR50+0x110], R2 ;  /* 0x00011002ff0075a7 */ /* 0x000e640008001132 */
[----:B-1-3--:R-:W-:Y:S05]  /*5390*/  @!P0 BRA `(.L_x_84) ;  /* 0x0000004c00088947 */ /* 0x00afea0003800000 */
.L_x_189:
[----:B------:R-:W2:Y:S01]  /*53a0*/  LDC.64 R10, c[0x0][0xb10] ;  /* 0x0002c400ff0a7b82 */ /* 0x000ea20000000a00 */
[----:B------:R-:W4:Y:S01]  /*53b0*/  LDS.128 R20, [UR50+0x150] ;  /* 0x00015032ff147984 */ /* 0x000f220008000c00 */
[----:B------:R-:W-:Y:S01]  /*53c0*/  UIADD3 UR4, UPT, UPT, UR50, 0x118, URZ ;  /* 0x0000011832047890 */ /* 0x000fe2000fffe0ff */
[----:B-1----:R-:W-:Y:S01]  /*53d0*/  IMAD R0, R45, 0x4, R1 ;  /* 0x000000042d007824 */ /* 0x002fe200078e0201 */
[----:B------:R-:W-:Y:S04]  /*53e0*/  ISETP.NE.AND P1, PT, R41, 0x1, PT ;  /* 0x000000012900780c */ /* 0x000fe80003f25270 */
[----:B------:R-:W1:Y:S01]  /*53f0*/  LDC.64 R8, c[0x0][0xb18] ;  /* 0x0002c600ff087b82 */ /* 0x000e620000000a00 */
[----:B------:R-:W-:Y:S01]  /*5400*/  UPRMT UR4, URZ, 0x654, UR4 ;  /* 0x00000654ff047896 */ /* 0x000fe20008000004 */
[----:B------:R-:W-:Y:S01]  /*5410*/  ISETP.GE.AND P0, PT, R40, 0x1, PT ;  /* 0x000000012800780c */ /* 0x000fe20003f06270 */
[----:B------:R-:W-:Y:S01]  /*5420*/  @!PT LDS RZ, [RZ] ;  /* 0x00000000fffff984 */ /* 0x000fe20000000800 */
[----:B------:R-:W-:Y:S01]  /*5430*/  @!PT LDS RZ, [RZ] ;  /* 0x00000000fffff984 */ /* 0x000fe20000000800 */
[----:B------:R-:W-:Y:S01]  /*5440*/  @!PT LDS RZ, [RZ] ;  /* 0x00000000fffff984 */ /* 0x000fe20000000800 */
[----:B------:R-:W-:Y:S01]  /*5450*/  @!PT LDS RZ, [RZ] ;  /* 0x00000000fffff984 */ /* 0x000fe20000000800 */
[----:B------:R3:W-:Y:S06]  /*5460*/  MEMBAR.ALL.CTA ;  /* 0x0000000000007992 */ /* 0x0007ec0000008000 */
[----:B---3--:R-:W3:Y:S01]  /*5470*/  FENCE.VIEW.ASYNC.S ;  /* 0x00000000000073c6 */ /* 0x008ee20000000000 */
[----:B------:R-:W1:Y:S08]  /*5480*/  @!P1 LDC R12, c[0x0][0xb20] ;  /* 0x0002c800ff0c9b82 */ /* 0x000e700000000800 */
[----:B------:R-:W1:Y:S01]  /*5490*/  @!P1 LDC R7, c[0x0][0xb0c] ;  /* 0x0002c300ff079b82 */ /* 0x000e620000000800 */
[----:B---3--:R-:W-:Y:S01]  /*54a0*/  SYNCS.ARRIVE.TRANS64.RED.A1T0 RZ, [UR4], RZ ;  /* 0x000000ffffff79a7 */ /* 0x008fe20008100404 */
[----:B------:R3:W5:Y:S01]  /*54b0*/  LDL R16, [R0] ;  /* 0x0000000000107983 */ /* 0x0007620000100800 */
[----:B----4-:R-:W-:Y:S04]  /*54c0*/  LOP3.LUT P4, RZ, R22, 0x1, RZ, 0xc0, !PT ;  /* 0x0000000116ff7812 */ /* 0x010fe8000788c0ff */
[----:B------:R-:W-:Y:S09]  /*54d0*/  P2R R106, PR, RZ, 0x10 ;  /* 0x00000010ff6a7803 */ /* 0x000ff20000000000 */
[----:B------:R-:W-:Y:S02]  /*54e0*/  @P4 MOV R44, R20 ;  /* 0x00000014002c4202 */ /* 0x000fe40000000f00 */
[----:B------:R-:W-:Y:S01]  /*54f0*/  @P4 LOP3.LUT R43, R21, 0xffff, RZ, 0xc0, !PT ;  /* 0x0000ffff152b4812 */ /* 0x000fe200078ec0ff */
[----:B--23--:R-:W-:Y:S06]  /*5500*/  @!P0 BRA `(.L_x_85) ;  /* 0x0000000000a48947 */ /* 0x00cfec0003800000 */
[----:B------:R-:W-:Y:S01]  /*5510*/  IMAD.HI.U32 R0, R95, R39, RZ ;  /* 0x000000275f007227 */ /* 0x000fe200078e00ff */
[----:B------:R-:W-:Y:S02]  /*5520*/  ISETP.NE.AND P0, PT, R38, 0x1, PT ;  /* 0x000000012600780c */ /* 0x000fe40003f05270 */
[----:B------:R-:W-:Y:S01]  /*5530*/  ISETP.NE.AND P2, PT, R40, 0x1, PT ;  /* 0x000000012800780c */ /* 0x000fe20003f45270 */
[----:B------:R-:W-:Y:S01]  /*5540*/  IMAD.HI.U32 R4, R96, R84, RZ ;  /* 0x0000005460047227 */ /* 0x000fe200078e00ff */
[----:B------:R-:W-:Y:S02]  /*5550*/  SHF.R.U32.HI R0, RZ, R93, R0 ;  /* 0x0000005dff007219 */ /* 0x000fe40000011600 */
[----:B------:R-:W-:Y:S01]  /*5560*/  ISETP.NE.AND P3, PT, R42, 0x1, PT ;  /* 0x000000012a00780c */ /* 0x000fe20003f65270 */
[----:B------:R-:W-:Y:S01]  /*5570*/  IMAD.HI.U32 R6, R43, R39, RZ ;  /* 0x000000272b067227 */ /* 0x000fe200078e00ff */
[-C--:B------:R-:W-:Y:S02]  /*5580*/  SHF.R.U32.HI R4, RZ, R85.reuse, R4 ;  /* 0x00000055ff047219 */ /* 0x080fe40000011604 */
        /* <DEDUP_REMOVED lines=14> */
[C---:B------:R-:W-:Y:S03]  /*5670*/  IMAD.HI.U32 R0, R3.reuse, R36, RZ ;  /* 0x0000002403007227 */ /* 0x040fe600078e00ff */
[C---:B------:R-:W-:Y:S02]  /*5680*/  ISETP.GE.OR P0, PT, R2.reuse, R5, P0 ;  /* 0x000000050200720c */ /* 0x040fe40000706670 */
[----:B------:R-:W-:Y:S04]  /*5690*/  SHF.R.U32.HI R0, RZ, R37, R0 ;  /* 0x00000025ff007219 */ /* 0x000fe80000011600 */
[C---:B------:R-:W-:Y:S05]  /*56a0*/  SEL R6, R3.reuse, R0, !P2 ;  /* 0x0000000003067207 */ /* 0x040fea0005000000 */
        /* <DEDUP_REMOVED lines=14> */
[----:B------:R-:W-:Y:S07]  /*5790*/  IMAD R43, R3, R38, R43 ;  /* 0x00000026032b7224 */ /* 0x000fee00078e022b */
.L_x_85:
[----:B-1----:R-:W-:Y:S01]  /*57a0*/  @!P1 ISETP.NE.AND P0, PT, R8, 0x1, PT ;  /* 0x000000010800980c */ /* 0x002fe20003f05270 */
[----:B------:R-:W-:Y:S01]  /*57b0*/  @!P1 IMAD.HI.U32 R2, R43, R9, RZ ;  /* 0x000000092b029227 */ /* 0x000fe200078e00ff */
[----:B------:R-:W-:Y:S01]  /*57c0*/  R2UR UR41, R14 ;  /* 0x000000000e2972ca */ /* 0x000fe200000e0000 */
[----:B------:R-:W-:Y:S01]  /*57d0*/  BSSY.RECONVERGENT B6, `(.L_x_86) ;  /* 0x000002f000067945 */ /* 0x000fe20003800200 */
[----:B------:R-:W-:Y:S01]  /*57e0*/  @!P1 ISETP.NE.AND P2, PT, R7, 0x1, PT ;  /* 0x000000010700980c */ /* 0x000fe20003f45270 */
[----:B------:R-:W-:Y:S01]  /*57f0*/  @!P1 IMAD.HI.U32 R0, R44, R10, RZ ;  /* 0x0000000a2c009227 */ /* 0x000fe200078e00ff */
[----:B------:R-:W-:Y:S02]  /*5800*/  @!P1 SHF.R.U32.HI R2, RZ, R12, R2 ;  /* 0x0000000cff029219 */ /* 0x000fe40000011602 */
[----:B------:R-:W-:Y:S02]  /*5810*/  @P4 SHF.R.U32.HI R20, RZ, 0x10, R21 ;  /* 0x00000010ff144819 */ /* 0x000fe40000011615 */
[----:B------:R-:W-:Y:S02]  /*5820*/  @!P1 SEL R2, R43, R2, !P0 ;  /* 0x000000022b029207 */ /* 0x000fe40004000000 */
[----:B------:R-:W-:Y:S02]  /*5830*/  @!P1 SHF.R.U32.HI R0, RZ, R11, R0 ;  /* 0x0000000bff009219 */ /* 0x000fe40000011600 */
[----:B------:R-:W-:Y:S01]  /*5840*/  LOP3.LUT P0, RZ, R94, 0x1b0, RZ, 0xc0, !PT ;  /* 0x000001b05eff7812 */ /* 0x000fe2000780c0ff */
[----:B------:R-:W-:Y:S01]  /*5850*/  USHF.L.U32 UR41, UR41, 0x7, URZ ;  /* 0x0000000729297899 */ /* 0x000fe200080006ff */
[----:B------:R-:W-:Y:S02]  /*5860*/  @!P1 SEL R3, R44, R0, !P2 ;  /* 0x000000002c039207 */ /* 0x000fe40005000000 */
[----:B------:R-:W-:Y:S03]  /*5870*/  @P4 R2UR UR51, R20 ;  /* 0x00000000143342ca */ /* 0x000fe600000e0000 */
[----:B------:R-:W-:Y:S02]  /*5880*/  @!P1 IMAD.IADD R0, R2, 0x1, -R3 ;  /* 0x0000000102009824 */ /* 0x000fe400078e0a03 */
[----:B------:R-:W-:Y:S02]  /*5890*/  @!P1 IMAD.IADD R2, R3, 0x1, -R2 ;  /* 0x0000000103029824 */ /* 0x000fe400078e0a02 */
[----:B------:R-:W-:Y:S02]  /*58a0*/  @!P1 IMAD R44, R0, R7, R44 ;  /* 0x00000007002c9224 */ /* 0x000fe400078e022c */
[----:B------:R-:W-:Y:S01]  /*58b0*/  @!P1 IMAD R43, R2, R8, R43 ;  /* 0x00000008022b9224 */ /* 0x000fe200078e022b */
[----:B------:R-:W-:Y:S06]  /*58c0*/  @!P0 BRA `(.L_x_87) ;  /* 0x00000000007c8947 */ /* 0x000fec0003800000 */
[----:B------:R-:W1:Y:S01]  /*58d0*/  LDCU.64 UR8, c[0x4][0x80] ;  /* 0x01001000ff0877ac */ /* 0x000e620008000a00 */
[----:B------:R-:W-:Y:S01]  /*58e0*/  MOV R2, 0x0 ;  /* 0x0000000000027802 */ /* 0x000fe20000000f00 */
[----:B------:R-:W-:Y:S02]  /*58f0*/  HFMA2 R12, -RZ, RZ, 0, 5.9604644775390625e-08 ;  /* 0x00000001ff0c7431 */ /* 0x000fe400000001ff */
[----:B------:R-:W-:Y:S01]  /*5900*/  IMAD.MOV.U32 R8, RZ, RZ, 0x70 ;  /* 0x00000070ff087424 */ /* 0x000fe200078e00ff */
[----:B------:R2:W3:Y:S01]  /*5910*/  LDC.64 R14, c[0x4][R2] ;  /* 0x01000000020e7b82 */ /* 0x0004e20000000a00 */
[----:B------:R-:W4:Y:S01]  /*5920*/  LDCU.64 UR6, c[0x4][0x88] ;  /* 0x01001100ff0677ac */ /* 0x000f220008000a00 */
[----:B------:R-:W-:Y:S01]  /*5930*/  IMAD.MOV.U32 R13, RZ, RZ, RZ ;  /* 0x000000ffff0d7224 */ /* 0x000fe200078e00ff */
[----:B------:R-:W2:Y:S01]  /*5940*/  LDCU.64 UR4, c[0x4][0x8] ;  /* 0x01000100ff0477ac */ /* 0x000ea20008000a00 */
[----:B-1----:R-:W-:Y:S01]  /*5950*/  MOV R5, UR9 ;  /* 0x0000000900057c02 */ /* 0x002fe20008000f00 */
[----:B------:R-:W-:Y:S01]  /*5960*/  IMAD.U32 R4, RZ, RZ, UR8 ;  /* 0x00000008ff047e24 */ /* 0x000fe2000f8e00ff */
[----:B----4-:R-:W-:Y:S01]  /*5970*/  MOV R7, UR7 ;  /* 0x0000000700077c02 */ /* 0x010fe20008000f00 */
[----:B------:R-:W-:Y:S01]  /*5980*/  IMAD.U32 R6, RZ, RZ, UR6 ;  /* 0x00000006ff067e24 */ /* 0x000fe2000f8e00ff */
[----:B--2---:R-:W-:Y:S01]  /*5990*/  MOV R11, UR5 ;  /* 0x00000005000b7c02 */ /* 0x004fe20008000f00 */
[----:B------:R-:W-:Y:S02]  /*59a0*/  IMAD.U32 R10, RZ, RZ, UR4 ;  /* 0x00000004ff0a7e24 */ /* 0x000fe4000f8e00ff */
[----:B------:R-:W-:Y:S07]  /*59b0*/  LEPC R20, `(.L_x_88) ;  /* 0x000000001014794e */ /* 0x000fee0000000000 */
[----:B---3-5:R-:W-:Y:S05]  /*59c0*/  CALL.ABS.NOINC R14 ;  /* 0x000000000e007343 */ /* 0x028fea0003c00000 */
.L_x_88:
[----:B------:R-:W1:Y:S01]  /*59d0*/  LDCU.64 UR8, c[0x4][0x80] ;  /* 0x01001000ff0877ac */ /* 0x000e620008000a00 */
[----:B------:R-:W2:Y:S01]  /*59e0*/  LDC.64 R2, c[0x4][R2] ;  /* 0x0100000002027b82 */ /* 0x000ea20000000a00 */
[----:B------:R-:W-:Y:S02]  /*59f0*/  HFMA2 R12, -RZ, RZ, 0, 5.9604644775390625e-08 ;  /* 0x00000001ff0c7431 */ /* 0x000fe400000001ff */
[----:B------:R-:W-:Y:S02]  /*5a00*/  IMAD.MOV.U32 R8, RZ, RZ, 0x70 ;  /* 0x00000070ff087424 */ /* 0x000fe400078e00ff */
[----:B------:R-:W-:Y:S01]  /*5a10*/  IMAD.MOV.U32 R13, RZ, RZ, RZ ;  /* 0x000000ffff0d7224 */ /* 0x000fe200078e00ff */
[----:B------:R-:W3:Y:S01]  /*5a20*/  LDCU.64 UR6, c[0x4][0x88] ;  /* 0x01001100ff0677ac */ /* 0x000ee20008000a00 */
[----:B------:R-:W4:Y:S01]  /*5a30*/  LDCU.64 UR4, c[0x4][0x8] ;  /* 0x01000100ff0477ac */ /* 0x000f220008000a00 */
[----:B-1----:R-:W-:Y:S02]  /*5a40*/  MOV R4, UR8 ;  /* 0x0000000800047c02 */ /* 0x002fe40008000f00 */
[----:B------:R-:W-:Y:S02]  /*5a50*/  MOV R5, UR9 ;  /* 0x0000000900057c02 */ /* 0x000fe40008000f00 */
[----:B---3--:R-:W-:Y:S01]  /*5a60*/  MOV R7, UR7 ;  /* 0x0000000700077c02 */ /* 0x008fe20008000f00 */
[----:B------:R-:W-:Y:S01]  /*5a70*/  IMAD.U32 R6, RZ, RZ, UR6 ;  /* 0x00000006ff067e24 */ /* 0x000fe2000f8e00ff */
[----:B----4-:R-:W-:Y:S01]  /*5a80*/  MOV R11, UR5 ;  /* 0x00000005000b7c02 */ /* 0x010fe20008000f00 */
[----:B------:R-:W-:Y:S02]  /*5a90*/  IMAD.U32 R10, RZ, RZ, UR4 ;  /* 0x00000004ff0a7e24 */ /* 0x000fe4000f8e00ff */
[----:B------:R-:W-:Y:S07]  /*5aa0*/  LEPC R20, `(.L_x_87) ;  /* 0x000000001014794e */ /* 0x000fee0000000000 */
[----:B--2---:R-:W-:Y:S05]  /*5ab0*/  CALL.ABS.NOINC R2 ;  /* 0x0000000002007343 */ /* 0x004fea0003c00000 */
.L_x_87:
[----:B------:R-:W-:Y:S05]  /*5ac0*/  BSYNC.RECONVERGENT B6 ;  /* 0x0000000000067941 */ /* 0x000fea0003800200 */
.L_x_86:
[----:B------:R-:W-:Y:S01]  /*5ad0*/  ISETP.NE.U32.AND P4, PT, R82, RZ, PT ;  /* 0x000000ff5200720c */ /* 0x000fe20003f85070 */
[----:B------:R-:W-:Y:S01]  /*5ae0*/  UISETP.NE.AND UP2, UPT, UR53, URZ, UPT ;  /* 0x000000ff3500728c */ /* 0x000fe2000bf45270 */
[----:B------:R-:W-:Y:S01]  /*5af0*/  ISETP.NE.U32.AND P2, PT, RZ, UR36, PT ;  /* 0x00000024ff007c0c */ /* 0x000fe2000bf45070 */
[----:B------:R-:W-:Y:S01]  /*5b00*/  UISETP.NE.U32.AND UP1, UPT, UR38, URZ, UPT ;  /* 0x000000ff2600728c */ /* 0x000fe2000bf25070 */
[----:B------:R-:W-:Y:S01]  /*5b10*/  ISETP.NE.AND.EX P4, PT, R83, RZ, PT, P4 ;  /* 0x000000ff5300720c */ /* 0x000fe20003f85340 */
[----:B------:R-:W-:Y:S01]  /*5b20*/  UPLOP3.LUT UP0, UPT, UPT, UPT, UPT, 0x40, 0x4 ;  /* 0x000000000004789c */ /* 0x000fe20003f0e870 */
[----:B------:R-:W-:Y:S01]  /*5b30*/  ISETP.NE.AND.EX P2, PT, RZ, UR37, PT, P2 ;  /* 0x00000025ff007c0c */ /* 0x000fe2000bf45320 */
[----:B------:R-:W-:Y:S01]  /*5b40*/  UISETP.NE.AND.EX UP1, UPT, UR39, URZ, UPT, UP1 ;  /* 0x000000ff2700728c */ /* 0x000fe2000bf25310 */
[----:B------:R-:W-:Y:S04]  /*5b50*/  PLOP3.LUT P1, PT, PT, PT, UP2, 0x80, 0x8 ;  /* 0x000000000008781c */ /* 0x000fe80003f2f028 */
[----:B------:R-:W-:Y:S06]  /*5b60*/  @UP2 UPLOP3.LUT UP0, UPT, UPT, UPT, UP1, 0x80, 0x8 ;  /* 0x000000000008289c */ /* 0x000fec0003f0f010 */
[----:B------:R-:W-:Y:S01]  /*5b70*/  PLOP3.LUT P0, PT, PT, PT, UP0, 0x80, 0x8 ;  /* 0x000000000008781c */ /* 0x000fe20003f0f008 */
[----:B------:R-:W-:Y:S01]  /*5b80*/  @!UPT UIADD3 URZ, UPT, UPT, URZ, URZ, URZ ;  /* 0x000000fffffff290 */ /* 0x000fe2000fffe0ff */
[----:B------:R-:W-:Y:S11]  /*5b90*/  BRA.U !UP1, `(.L_x_89) ;  /* 0x0000000109387547 */ /* 0x000ff6000b800000 */
[----:B------:R-:W-:Y:S01]  /*5ba0*/  UISETP.NE.U32.AND UP0, UPT, UR36, URZ, UPT ;  /* 0x000000ff2400728c */ /* 0x000fe2000bf05070 */
[----:B------:R-:W-:Y:S02]  /*5bb0*/  HFMA2 R0, -RZ, RZ, 0, 5.9604644775390625e-08 ;  /* 0x00000001ff007431 */ /* 0x000fe400000001ff */
[----:B------:R-:W-:Y:S01]  /*5bc0*/  IMAD.MOV.U32 R92, RZ, RZ, 0x1 ;  /* 0x00000001ff5c7424 */ /* 0x000fe200078e00ff */
[----:B------:R-:W-:Y:S06]  /*5bd0*/  UISETP.NE.AND.EX UP0, UPT, UR37, URZ, UPT, UP0 ;  /* 0x000000ff2500728c */ /* 0x000fec000bf05300 */
        /* <DEDUP_REMOVED lines=9> */
[----:B-12---:R-:W-:Y:S02]  /*5c70*/  @!P3 IMAD.U32 R49, RZ, RZ, UR4 ;  /* 0x00000004ff31be24 */ /* 0x006fe4000f8e00ff */
.L_x_89:
[----:B------:R-:W-:Y:S05]  /*5c80*/  @!P4 BRA `(.L_x_90) ;  /* 0x000000000020c947 */ /* 0x000fea0003800000 */
[----:B------:R-:W-:Y:S04]  /*5c90*/  ISETP.NE.U32.AND P3, PT, R80, RZ, PT ;  /* 0x000000ff5000720c */ /* 0x000fe80003f65070 */
[----:B------:R-:W-:Y:S11]  /*5ca0*/  ISETP.NE.AND.EX P3, PT, R81, RZ, PT, P3 ;  /* 0x000000ff5100720c */ /* 0x000ff60003f65330 */
[----:B------:R-:W-:Y:S02]  /*5cb0*/  @!UPT UIADD3 URZ, UPT, UPT, URZ, URZ, URZ ;  /* 0x000000fffffff290 */ /* 0x000fe4000fffe0ff */
[----:B------:R-:W1:Y:S01]  /*5cc0*/  @P3 LDC.64 R2, c[0x0][0x8a8] ;  /* 0x00022a00ff023b82 */ /* 0x000e620000000a00 */
[----:B------:R-:W-:Y:S04]  /*5cd0*/  @P3 IMAD R0, R82, UR57, RZ ;  /* 0x0000003952003c24 */ /* 0x000fe8000f8e02ff */
[----:B-1----:R-:W-:Y:S05]  /*5ce0*/  @P3 IMAD.WIDE R2, R0, 0x4, R2 ;  /* 0x0000000400023825 */ /* 0x002fea00078e0202 */
[----:B-----5:R1:W5:Y:S02]  /*5cf0*/  @P3 LDG.E R47, desc[UR48][R2.64] ;  /* 0x00000030022f3981 */ /* 0x020364000c1e1900 */
[----:B-1----:R-:W2:Y:S02]  /*5d00*/  @!P3 LDC R47, c[0x0][0x8a0] ;  /* 0x00022800ff2fbb82 */ /* 0x002ea40000000800 */
.L_x_90:
[----:B-----5:R-:W-:Y:S01]  /*5d10*/  FSETP.NEU.AND P3, PT, R49, RZ, PT ;  /* 0x000000ff3100720b */ /* 0x020fe20003f6d000 */
[----:B------:R-:W-:Y:S01]  /*5d20*/  IMAD.SHL.U32 R109, R17, 0x80, RZ ;  /* 0x00000080116d7824 */ /* 0x000fe200078e00ff */
[----:B------:R-:W-:Y:S01]  /*5d30*/  SEL R3, RZ, 0xffffffff, P2 ;  /* 0xffffffffff037807 */ /* 0x000fe20001000000 */
[----:B------:R-:W-:Y:S01]  /*5d40*/  BSSY B1, `(.L_x_91) ;  /* 0x0000044000017945 */ /* 0x000fe20003800000 */
[----:B------:R-:W-:Y:S01]  /*5d50*/  @P1 LOP3.LUT P2, RZ, R92, 0xff, RZ, 0xc0, !PT ;  /* 0x000000ff5cff1812 */ /* 0x000fe2000784c0ff */
[----:B------:R-:W-:Y:S01]  /*5d60*/  IMAD.HI.U32 R107, R109, R89, RZ ;  /* 0x000000596d6b7227 */ /* 0x000fe200078e00ff */
[----:B------:R-:W-:Y:S02]  /*5d70*/  @P1 SEL R0, RZ, 0xffffffff, P3 ;  /* 0xffffffffff001807 */ /* 0x000fe40001800000 */
[----:B------:R-:W-:Y:S01]  /*5d80*/  LOP3.LUT R99, R99, 0x1, RZ, 0x3c, !PT ;  /* 0x0000000163637812 */ /* 0x000fe200078e3cff */
[----:B------:R-:W-:Y:S01]  /*5d90*/  IMAD.MOV.U32 R66, RZ, RZ, 0x1 ;  /* 0x00000001ff427424 */ /* 0x000fe200078e00ff */
[----:B------:R-:W-:Y:S01]  /*5da0*/  @P0 SEL R0, R3, R0, !P2 ;  /* 0x0000000003000207 */ /* 0x000fe20005000000 */
[----:B------:R-:W-:Y:S01]  /*5db0*/  IMAD.IADD R48, R46, 0x1, R16 ;  /* 0x000000012e307824 */ /* 0x000fe200078e0210 */
[----:B------:R-:W-:Y:S01]  /*5dc0*/  LEA R64, R45, UR50, 0x3 ;  /* 0x000000322d407c11 */ /* 0x000fe2000f8e18ff */
[----:B------:R-:W-:Y:S01]  /*5dd0*/  IMAD R112, R101, -0x10, R105 ;  /* 0xfffffff065707824 */ /* 0x000fe200078e0269 */
[----:B------:R-:W-:Y:S01]  /*5de0*/  @P1 LOP3.LUT R0, R0, 0x1, RZ, 0xc0, !PT ;  /* 0x0000000100001812 */ /* 0x000fe200078ec0ff */
[----:B------:R-:W-:Y:S01]  /*5df0*/  IMAD.MOV.U32 R65, RZ, RZ, RZ ;  /* 0x000000ffff417224 */ /* 0x000fe200078e00ff */
[----:B------:R-:W-:Y:S02]  /*5e00*/  ISETP.NE.AND P2, PT, R88, 0x1, PT ;  /* 0x000000015800780c */ /* 0x000fe40003f45270 */
[----:B------:R-:W-:Y:S02]  /*5e10*/  CS2R R78, SRZ ;  /* 0x00000000004e7805 */ /* 0x000fe4000001ff00 */
[----:B------:R-:W-:Y:S02]  /*5e20*/  ISETP.NE.U32.OR P5, PT, R0, 0x1, !P1 ;  /* 0x000000010000780c */ /* 0x000fe40004fa5470 */
[----:B------:R-:W-:Y:S02]  /*5e30*/  CS2R R76, SRZ ;  /* 0x00000000004c7805 */ /* 0x000fe4000001ff00 */
[----:B------:R-:W-:Y:S02]  /*5e40*/  SHF.R.U32.HI R107, RZ, R86, R107 ;  /* 0x00000056ff6b7219 */ /* 0x000fe4000001166b */
[----:B------:R-:W-:Y:S02]  /*5e50*/  CS2R R70, SRZ ;  /* 0x0000000000467805 */ /* 0x000fe4000001ff00 */
[----:B------:R-:W-:Y:S02]  /*5e60*/  SEL R2, RZ, 0xffffffff, P3 ;  /* 0xffffffffff027807 */ /* 0x000fe40001800000 */
[----:B------:R-:W-:Y:S02]  /*5e70*/  CS2R R68, SRZ ;  /* 0x0000000000447805 */ /* 0x000fe4000001ff00 */
[----:B------:R-:W-:Y:S02]  /*5e80*/  SEL R107, R109, R107, !P2 ;  /* 0x0000006b6d6b7207 */ /* 0x000fe40005000000 */
[----:B------:R-:W-:Y:S02]  /*5e90*/  CS2R R62, SRZ ;  /* 0x00000000003e7805 */ /* 0x000fe4000001ff00 */
[----:B------:R-:W-:Y:S02]  /*5ea0*/  PLOP3.LUT P2, PT, PT, PT, UP1, 0x80, 0x8 ;  /* 0x000000000008781c */ /* 0x000fe40003f4f018 */
[----:B------:R-:W-:Y:S02]  /*5eb0*/  CS2R R60, SRZ ;  /* 0x00000000003c7805 */ /* 0x000fe4000001ff00 */
[----:B------:R-:W-:Y:S01]  /*5ec0*/  LOP3.LUT P3, R110, R92, 0xff, RZ, 0xc0, !PT ;  /* 0x000000ff5c6e7812 */ /* 0x000fe2000786c0ff */
[----:B------:R-:W-:Y:S01]  /*5ed0*/  IMAD.HI.U32 R108, R107, UR46, RZ ;  /* 0x0000002e6b6c7c27 */ /* 0x000fe2000f8e00ff */
[----:B------:R-:W-:Y:S02]  /*5ee0*/  ISETP.NE.AND P4, PT, R87, 0x1, PT ;  /* 0x000000015700780c */ /* 0x000fe40003f85270 */
[----:B------:R-:W-:Y:S01]  /*5ef0*/  @P5 SHF.L.U32 R0, R99, 0x1f, RZ ;  /* 0x0000001f63005819 */ /* 0x000fe200000006ff */
[----:B------:R-:W-:Y:S01]  /*5f00*/  IMAD.MOV R4, RZ, RZ, -R107 ;  /* 0x000000ffff047224 */ /* 0x000fe200078e0a6b */
[----:B------:R-:W-:Y:S02]  /*5f10*/  SHF.R.U32.HI R108, RZ, UR47, R108 ;  /* 0x0000002fff6c7c19 */ /* 0x000fe4000801166c */
[----:B------:R-:W-:Y:S01]  /*5f20*/  CS2R R58, SRZ ;  /* 0x00000000003a7805 */ /* 0x000fe2000001ff00 */
[----:B------:R1:W3:Y:S01]  /*5f30*/  @P5 SYNCS.PHASECHK.TRANS64.TRYWAIT P1, [UR50+0xc0], R0 ;  /* 0x0000c000ff0055a7 */ /* 0x0002e20008021132 */
[----:B------:R-:W-:Y:S01]  /*5f40*/  P2R R111, PR, RZ, 0x20 ;  /* 0x00000020ff6f7803 */ /* 0x000fe20000000000 */
[----:B------:R-:W-:Y:S01]  /*5f50*/  IMAD R109, R88, R4, R109 ;  /* 0x00000004586d7224 */ /* 0x000fe200078e026d */
[----:B------:R-:W-:Y:S02]  /*5f60*/  @P2 SEL R2, R3, R2, !P3 ;  /* 0x0000000203022207 */ /* 0x000fe40005800000 */
[----:B------:R-:W-:Y:S02]  /*5f70*/  CS2R R56, SRZ ;  /* 0x0000000000387805 */ /* 0x000fe4000001ff00 */
[----:B------:R-:W-:Y:S02]  /*5f80*/  SEL R108, R107, R108, !P4 ;  /* 0x0000006c6b6c7207 */ /* 0x000fe40006000000 */
[----:B------:R-:W-:Y:S03]  /*5f90*/  LOP3.LUT R2, R2, 0x1, RZ, 0xc0, !PT ;  /* 0x0000000102027812 */ /* 0x000fe600078ec0ff */
[----:B------:R-:W-:Y:S01]  /*5fa0*/  IMAD.MOV R3, RZ, RZ, -R108 ;  /* 0x000000ffff037224 */ /* 0x000fe200078e0a6c */
[----:B------:R-:W-:Y:S03]  /*5fb0*/  ISETP.NE.U32.AND P2, PT, R2, 0x1, PT ;  /* 0x000000010200780c */ /* 0x000fe60003f45070 */
[----:B------:R-:W-:Y:S01]  /*5fc0*/  IMAD R107, R87, R3, R107 ;  /* 0x00000003576b7224 */ /* 0x000fe200078e026b */
[----:B------:R-:W-:Y:S02]  /*5fd0*/  P2R R67, PR, RZ, 0x4 ;  /* 0x00000004ff437803 */ /* 0x000fe40000000000 */
[----:B-1----:R-:W-:Y:S04]  /*5fe0*/  SHF.L.U32 R0, R98, 0x1f, RZ ;  /* 0x0000001f62007819 */ /* 0x002fe800000006ff */
[----:B------:R1:W4:Y:S01]  /*5ff0*/  SYNCS.PHASECHK.TRANS64.TRYWAIT P0, [R64+URZ+0x120], R0 ;  /* 0x00012000400075a7 */ /* 0x00032200080011ff */
[----:B---3--:R-:W-:Y:S01]  /*6000*/  @P5 SEL R66, RZ, 0x1, !P1 ;  /* 0x00000001ff425807 */ /* 0x008fe20004800000 */
[----:B-1----:R-:W-:Y:S06]  /*6010*/  @!P5 BRA `(.L_x_92) ;  /* 0x000000000058d947 */ /* 0x002fec0003800000 */
[----:B------:R-:W-:Y:S01]  /*6020*/  IMAD.MOV.U32 R79, RZ, RZ, RZ ;  /* 0x000000ffff4f7224 */ /* 0x000fe200078e00ff */
[----:B------:R-:W-:Y:S01]  /*6030*/  ISETP.NE.AND P1, PT, R66, RZ, PT ;  /* 0x000000ff4200720c */ /* 0x000fe20003f25270 */
[----:B------:R-:W-:Y:S01]  /*6040*/  BSSY B0, `(.L_x_93) ;  /* 0x000000c000007945 */ /* 0x000fe20003800000 */
[----:B------:R-:W-:Y:S02]  /*6050*/  CS2R R58, SRZ ;  /* 0x00000000003a7805 */ /* 0x000fe4000001ff00 */
[----:B------:R-:W-:Y:S02]  /*6060*/  CS2R R56, SRZ ;  /* 0x0000000000387805 */ /* 0x000fe4000001ff00 */
[----:B------:R-:W-:Y:S02]  /*6070*/  CS2R R62, SRZ ;  /* 0x00000000003e7805 */ /* 0x000fe4000001ff00 */
[----:B------:R-:W-:Y:S02]  /*6080*/  CS2R R60, SRZ ;  /* 0x00000000003c7805 */ /* 0x000fe4000001ff00 */
[----:B------:R-:W-:Y:S02]  /*6090*/  CS2R R70, SRZ ;  /* 0x0000000000467805 */ /* 0x000fe4000001ff00 */
[----:B------:R-:W-:Y:S02]  /*60a0*/  CS2R R68, SRZ ;  /* 0x0000000000447805 */ /* 0x000fe4000001ff00 */
[----:B------:R-:W-:Y:S01]  /*60b0*/  CS2R R76, SRZ ;  /* 0x00000000004c7805 */ /* 0x000fe2000001ff00 */
[----:B------:R-:W-:Y:S06]  /*60c0*/  @P1 BRA `(.L_x_94) ;  /* 0x00000000000c1947 */ /* 0x000fec0003800000 */
[----:B------:R-:W-:Y:S04]  /*60d0*/  SHF.L.U32 R3, R99, 0x1f, RZ ;  /* 0x0000001f63037819 */ /* 0x000fe800000006ff */
[----:B------:R-:W1:Y:S02]  /*60e0*/  SYNCS.PHASECHK.TRANS64.TRYWAIT P1, [UR50+0xc0], R3 ;  /* 0x0000c003ff0075a7 */ /* 0x000e640008021132 */
[----:B-1----:R-:W-:Y:S05]  /*60f0*/  @!P1 BRA `(.L_x_95) ;  /* 0x0000003c00c89947 */ /* 0x002fea0003800000 */
.L_x_94:
[----:B------:R-:W-:Y:S05]  /*6100*/  BSYNC B0 ;  /* 0x0000000000007941 */ /* 0x000fea0003800000 */
.L_x_93:
[----:B------:R-:W-:Y:S01]  /*6110*/  ISETP.NE.AND P1, PT, R67, RZ, PT ;  /* 0x000000ff4300720c */ /* 0x000fe20003f25270 */
[----:B------:R-:W-:Y:S11]  /*6120*/  HFMA2 R65, -RZ, RZ, 0, 5.9604644775390625e-08 ;  /* 0x00000001ff417431 */ /* 0x000ff600000001ff */
[----:B------:R-:W-:Y:S01]  /*6130*/  @!UPT UIADD3 URZ, UPT, UPT, URZ, URZ, URZ ;  /* 0x000000fffffff290 */ /* 0x000fe2000fffe0ff */
[----:B------:R3:W1:Y:S04]  /*6140*/  @P1 LDS.128 R56, [R100] ;  /* 0x0000000064381984 */ /* 0x0006680000000c00 */
[----:B------:R3:W1:Y:S04]  /*6150*/  @P1 LDS.128 R60, [R105+0x10] ;  /* 0x00001000693c1984 */ /* 0x0006680000000c00 */
[----:B------:R3:W1:Y:S04]  /*6160*/  @P1 LDS.128 R68, [R104+0x20] ;  /* 0x0000200068441984 */ /* 0x0006680000000c00 */
[----:B------:R3:W1:Y:S02]  /*6170*/  @P1 LDS.128 R76, [R112+0x30] ;  /* 0x00003000704c1984 */ /* 0x0006640000000c00 */
.L_x_92:
[----:B------:R-:W-:Y:S05]  /*6180*/  BSYNC B1 ;  /* 0x0000000000017941 */ /* 0x000fea0003800000 */
.L_x_91:
[----:B-1----:R-:W-:Y:S04]  /*6190*/  SHF.R.U32.HI R2, RZ, 0x15, R48 ;  /* 0x00000015ff027819 */ /* 0x002fe80000011630 */
[----:B------:R-:W-:Y:S01]  /*61a0*/  LOP3.LUT P1, RZ, R2, 0x3, R103, 0x48, !PT ;  /* 0x0000000302ff7812 */ /* 0x000fe20007824867 */
[----:B------:R-:W-:Y:S01]  /*61b0*/  @!UPT UIADD3 URZ, UPT, UPT, URZ, URZ, URZ ;  /* 0x000000fffffff290 */ /* 0x000fe2000fffe0ff */
[----:B----4-:R-:W-:Y:S11]  /*61c0*/  @P0 BRA `(.L_x_96) ;  /* 0x0000000000080947 */ /* 0x010ff60003800000 */
[----:B------:R-:W1:Y:S02]  /*61d0*/  SYNCS.PHASECHK.TRANS64.TRYWAIT P0, [R64+URZ+0x120], R0 ;  /* 0x00012000400075a7 */ /* 0x000e6400080011ff */
[----:B-1----:R-:W-:Y:S05]  /*61e0*/  @!P0 BRA `(.L_x_97) ;  /* 0x0000003c00a48947 */ /* 0x002fea0003800000 */
.L_x_96:
[----:B------:R-:W-:Y:S05]  /*61f0*/  @!P1 BRA `(.L_x_98) ;  /* 0x0000000000409947 */ /* 0x000fea0003800000 */
[----:B------:R-:W4:Y:S01]  /*6200*/  LDCU.64 UR8, c[0x4][0x70] ;  /* 0x01000e00ff0877ac */ /* 0x000f220008000a00 */
[----:B------:R-:W-:Y:S01]  /*6210*/  MOV R3, 0x0 ;  /* 0x0000000000037802 */ /* 0x000fe20000000f00 */
[----:B------:R-:W-:Y:S02]  /*6220*/  HFMA2 R12, -RZ, RZ, 0, 5.9604644775390625e-08 ;  /* 0x00000001ff0c7431 */ /* 0x000fe400000001ff */
[----:B------:R-:W-:Y:S02]  /*6230*/  IMAD.MOV.U32 R8, RZ, RZ, 0x192 ;  /* 0x00000192ff087424 */ /* 0x000fe400078e00ff */
[----:B------:R-:W-:Y:S01]  /*6240*/  IMAD.MOV.U32 R13, RZ, RZ, RZ ;  /* 0x000000ffff0d7224 */ /* 0x000fe200078e00ff */
[----:B------:R-:W5:Y:S01]  /*6250*/  LDCU.64 UR6, c[0x4][0x78] ;  /* 0x01000f00ff0677ac */ /* 0x000f620008000a00 */
[----:B------:R-:W1:Y:S01]  /*6260*/  LDC.64 R2, c[0x4][R3] ;  /* 0x0100000003027b82 */ /* 0x000e620000000a00 */
[----:B------:R-:W2:Y:S01]  /*6270*/  LDCU.64 UR4, c[0x4][0x10] ;  /* 0x01000200ff0477ac */ /* 0x000ea20008000a00 */
[----:B----4-:R-:W-:Y:S01]  /*6280*/  MOV R5, UR9 ;  /* 0x0000000900057c02 */ /* 0x010fe20008000f00 */
[----:B------:R-:W-:Y:S01]  /*6290*/  IMAD.U32 R4, RZ, RZ, UR8 ;  /* 0x00000008ff047e24 */ /* 0x000fe2000f8e00ff */
[----:B-----5:R-:W-:Y:S01]  /*62a0*/  MOV R7, UR7 ;  /* 0x0000000700077c02 */ /* 0x020fe20008000f00 */
[----:B------:R-:W-:Y:S01]  /*62b0*/  IMAD.U32 R6, RZ, RZ, UR6 ;  /* 0x00000006ff067e24 */ /* 0x000fe2000f8e00ff */
[----:B--2---:R-:W-:Y:S01]  /*62c0*/  MOV R11, UR5 ;  /* 0x00000005000b7c02 */ /* 0x004fe20008000f00 */
[----:B------:R-:W-:Y:S02]  /*62d0*/  IMAD.U32 R10, RZ, RZ, UR4 ;  /* 0x00000004ff0a7e24 */ /* 0x000fe4000f8e00ff */
[----:B------:R-:W-:Y:S07]  /*62e0*/  LEPC R20, `(.L_x_98) ;  /* 0x000000001014794e */ /* 0x000fee0000000000 */
[----:B-1-3--:R-:W-:Y:S05]  /*62f0*/  CALL.ABS.NOINC R2 ;  /* 0x0000000002007343 */ /* 0x00afea0003c00000 */
.L_x_98:
[----:B------:R-:W-:Y:S01]  /*6300*/  SHF.L.U32 R3, R56, 0x10, RZ ;  /* 0x0000001038037819 */ /* 0x000fe200000006ff */
[----:B------:R-:W-:Y:S05]  /*6310*/  WARPSYNC.ALL ;  /* 0x0000000000007948 */ /* 0x000fea0003800000 */
[----:B------:R-:W-:Y:S01]  /*6320*/  R2UR UR4, R48 ;  /* 0x00000000300472ca */ /* 0x000fe200000e0000 */
[----:B------:R-:W-:Y:S01]  /*6330*/  BSSY.RECONVERGENT B0, `(.L_x_99) ;  /* 0x000008a000007945 */ /* 0x000fe20003800200 */
[C---:B------:R-:W-:Y:S02]  /*6340*/  SHF.L.U32 R50, R57.reuse, 0x10, RZ ;  /* 0x0000001039327819 */ /* 0x040fe400000006ff */
[----:B------:R-:W-:Y:S02]  /*6350*/  LOP3.LUT R51, R57, 0xffff0000, RZ, 0xc0, !PT ;  /* 0xffff000039337812 */ /* 0x000fe400078ec0ff */
[----:B------:R-:W-:Y:S07]  /*6360*/  ISETP.NE.AND P0, PT, R102, RZ, PT ;  /* 0x000000ff6600720c */ /* 0x000fee0003f05270 */
[----:B------:R-:W1:Y:S02]  /*6370*/  LDTM.x32 R4, tmem[UR4] ;  /* 0x00000004000479ee */ /* 0x000e6400082c0000 */
[C---:B-12---:R-:W-:Y:S01]  /*6380*/  FMUL R0, R47.reuse, R4 ;  /* 0x000000042f007220 */ /* 0x046fe20000400000 */
[----:B------:R-:W-:Y:S01]  /*6390*/  LOP3.LUT R4, R56, 0xffff0000, RZ, 0xc0, !PT ;  /* 0xffff000038047812 */ /* 0x000fe200078ec0ff */
[C---:B------:R-:W-:Y:S01]  /*63a0*/  FMUL R2, R47.reuse, R5 ;  /* 0x000000052f027220 */ /* 0x040fe20000400000 */
[----:B------:R-:W-:Y:S01]  /*63b0*/  FMUL R7, R47, R7 ;  /* 0x000000072f077220 */ /* 0x000fe20000400000 */
[----:B------:R-:W-:Y:S01]  /*63c0*/  FFMA R0, R49, R3, R0 ;  /* 0x0000000331007223 */ /* 0x000fe20000000000 */
[----:B------:R-:W-:Y:S01]  /*63d0*/  FMUL R3, R47, R6 ;  /* 0x000000062f037220 */ /* 0x000fe20000400000 */
[----:B------:R-:W-:Y:S01]  /*63e0*/  FFMA R2, R49, R4, R2 ;  /* 0x0000000431027223 */ /* 0x000fe20000000002 */
[C---:B------:R-:W-:Y:S01]  /*63f0*/  FMUL R4, R47.reuse, R8 ;  /* 0x000000082f047220 */ /* 0x040fe20000400000 */
[C---:B------:R-:W-:Y:S01]  /*6400*/  FMUL R8, R47.reuse, R12 ;  /* 0x0000000c2f087220 */ /* 0x040fe20000400000 */
[C---:B------:R-:W-:Y:S01]  /*6410*/  FMUL R12, R47.reuse, R16 ;  /* 0x000000102f0c7220 */ /* 0x040fe20000400000 */
[C---:B------:R-:W-:Y:S01]  /*6420*/  FMUL R16, R47.reuse, R20 ;  /* 0x000000142f107220 */ /* 0x040fe20000400000 */
[----:B------:R-:W-:Y:S01]  /*6430*/  F2FP.BF16.F32.PACK_AB R52, R2, R0 ;  /* 0x000000000234723e */ /* 0x000fe200000010ff */
[C---:B------:R-:W-:Y:S01]  /*6440*/  FMUL R20, R47.reuse, R24 ;  /* 0x000000182f147220 */ /* 0x040fe20000400000 */
[C---:B------:R-:W-:Y:S01]  /*6450*/  LOP3.LUT R0, R58.reuse, 0xffff0000, RZ, 0xc0, !PT ;  /* 0xffff00003a007812 */ /* 0x040fe200078ec0ff */
[----:B------:R-:W-:Y:S01]  /*6460*/  FMUL R24, R47, R28 ;  /* 0x0000001c2f187220 */ /* 0x000fe20000400000 */
[----:B------:R-:W-:Y:S01]  /*6470*/  SHF.L.U32 R2, R59, 0x10, RZ ;  /* 0x000000103b027819 */ /* 0x000fe200000006ff */
[C---:B------:R-:W-:Y:S01]  /*6480*/  FMUL R28, R47.reuse, R32 ;  /* 0x000000202f1c7220 */ /* 0x040fe20000400000 */
[----:B------:R-:W-:Y:S01]  /*6490*/  SHF.L.U32 R32, R58, 0x10, RZ ;  /* 0x000000103a207819 */ /* 0x000fe200000006ff */
[----:B------:R-:W-:Y:S01]  /*64a0*/  FMUL R5, R47, R9 ;  /* 0x000000092f057220 */ /* 0x000fe20000400000 */
[C---:B------:R-:W-:Y:S01]  /*64b0*/  FFMA R3, R49.reuse, R50, R3 ;  /* 0x0000003231037223 */ /* 0x040fe20000000003 */
[----:B------:R-:W-:Y:S01]  /*64c0*/  FFMA R7, R49, R51, R7 ;  /* 0x0000003331077223 */ /* 0x000fe20000000007 */
[----:B------:R-:W-:Y:S01]  /*64d0*/  FMUL R6, R47, R10 ;  /* 0x0000000a2f067220 */ /* 0x000fe20000400000 */
[----:B------:R-:W-:Y:S01]  /*64e0*/  FFMA R4, R49, R32, R4 ;  /* 0x0000002031047223 */ /* 0x000fe20000000004 */
[----:B------:R-:W-:Y:S01]  /*64f0*/  LOP3.LUT R32, R59, 0xffff0000, RZ, 0xc0, !PT ;  /* 0xffff00003b207812 */ /* 0x000fe200078ec0ff */
[----:B------:R-:W-:Y:S01]  /*6500*/  FFMA R5, R49, R0, R5 ;  /* 0x0000000031057223 */ /* 0x000fe20000000005 */
[C---:B------:R-:W-:Y:S01]  /*6510*/  SHF.L.U32 R0, R60.reuse, 0x10, RZ ;  /* 0x000000103c007819 */ /* 0x040fe200000006ff */
[----:B------:R-:W-:Y:S01]  /*6520*/  FMUL R11, R47, R11 ;  /* 0x0000000b2f0b7220 */ /* 0x000fe20000400000 */
[----:B------:R-:W-:Y:S01]  /*6530*/  F2FP.BF16.F32.PACK_AB R53, R7, R3 ;  /* 0x000000030735723e */ /* 0x000fe200000010ff */
[C---:B------:R-:W-:Y:S01]  /*6540*/  FFMA R6, R49.reuse, R2, R6 ;  /* 0x0000000231067223 */ /* 0x040fe20000000006 */
[----:B------:R-:W-:Y:S01]  /*6550*/  LOP3.LUT R2, R60, 0xffff0000, RZ, 0xc0, !PT ;  /* 0xffff00003c027812 */ /* 0x000fe200078ec0ff */
[----:B------:R-:W-:Y:S01]  /*6560*/  FFMA R11, R49, R32, R11 ;  /* 0x00000020310b7223 */ /* 0x000fe2000000000b */
[----:B------:R-:W-:Y:S01]  /*6570*/  SHF.L.U32 R3, R61, 0x10, RZ ;  /* 0x000000103d037819 */ /* 0x000fe200000006ff */
[----:B------:R-:W-:Y:S01]  /*6580*/  FFMA R8, R49, R0, R8 ;  /* 0x0000000031087223 */ /* 0x000fe20000000008 */
[----:B------:R-:W-:Y:S01]  /*6590*/  LOP3.LUT R0, R61, 0xffff0000, RZ, 0xc0, !PT ;  /* 0xffff00003d007812 */ /* 0x000fe200078ec0ff */
[----:B------:R-:W-:Y:S01]  /*65a0*/  FMUL R9, R47, R13 ;  /* 0x0000000d2f097220 */ /* 0x000fe20000400000 */
[----:B------:R-:W-:Y:S01]  /*65b0*/  F2FP.BF16.F32.PACK_AB R54, R5, R4 ;  /* 0x000000040536723e */ /* 0x000fe200000010ff */
[----:B------:R-:W-:Y:S01]  /*65c0*/  FMUL R10, R47, R14 ;  /* 0x0000000e2f0a7220 */ /* 0x000fe20000400000 */
[----:B------:R-:W-:Y:S01]  /*65d0*/  F2FP.BF16.F32.PACK_AB R55, R11, R6 ;  /* 0x000000060b37723e */ /* 0x000fe200000010ff */
[----:B------:R-:W-:Y:S01]  /*65e0*/  FMUL R15, R47, R15 ;  /* 0x0000000f2f0f7220 */ /* 0x000fe20000400000 */
[----:B------:R-:W-:Y:S01]  /*65f0*/  SHF.L.U32 R4, R77, 0x10, RZ ;  /* 0x000000104d047819 */ /* 0x000fe200000006ff */
[C---:B------:R-:W-:Y:S01]  /*6600*/  FFMA R9, R49.reuse, R2, R9 ;  /* 0x0000000231097223 */ /* 0x040fe20000000009 */
[C---:B------:R-:W-:Y:S01]  /*6610*/  SHF.L.U32 R2, R62.reuse, 0x10, RZ ;  /* 0x000000103e027819 */ /* 0x040fe200000006ff */
[C---:B------:R-:W-:Y:S01]  /*6620*/  FFMA R10, R49.reuse, R3, R10 ;  /* 0x00000003310a7223 */ /* 0x040fe2000000000a */
[----:B------:R-:W-:Y:S01]  /*6630*/  LOP3.LUT R3, R62, 0xffff0000, RZ, 0xc0, !PT ;  /* 0xffff00003e037812 */ /* 0x000fe200078ec0ff */
[----:B------:R-:W-:Y:S01]  /*6640*/  FFMA R15, R49, R0, R15 ;  /* 0x00000000310f7223 */ /* 0x000fe2000000000f */
[----:B------:R-:W-:Y:S01]  /*6650*/  SHF.L.U32 R0, R63, 0x10, RZ ;  /* 0x000000103f007819 */ /* 0x000fe200000006ff */
[----:B------:R-:W-:Y:S01]  /*6660*/  FMUL R13, R47, R17 ;  /* 0x000000112f0d7220 */ /* 0x000fe20000400000 */
[----:B------:R-:W-:Y:S01]  /*6670*/  F2FP.BF16.F32.PACK_AB R8, R9, R8 ;  /* 0x000000080908723e */ /* 0x000fe200000010ff */
[----:B------:R-:W-:Y:S01]  /*6680*/  FMUL R14, R47, R18 ;  /* 0x000000122f0e7220 */ /* 0x000fe20000400000 */
[----:B------:R-:W-:Y:S01]  /*6690*/  F2FP.BF16.F32.PACK_AB R9, R15, R10 ;  /* 0x0000000a0f09723e */ /* 0x000fe200000010ff */
[----:B------:R-:W-:Y:S01]  /*66a0*/  FFMA R12, R49, R2, R12 ;  /* 0x00000002310c7223 */ /* 0x000fe2000000000c */
[----:B------:R-:W-:Y:S01]  /*66b0*/  LOP3.LUT R2, R63, 0xffff0000, RZ, 0xc0, !PT ;  /* 0xffff00003f027812 */ /* 0x000fe200078ec0ff */
[----:B------:R-:W-:Y:S01]  /*66c0*/  FFMA R13, R49, R3, R13 ;  /* 0x00000003310d7223 */ /* 0x000fe2000000000d */
[----:B------:R-:W-:Y:S01]  /*66d0*/  SHF.L.U32 R3, R69, 0x10, RZ ;  /* 0x0000001045037819 */ /* 0x000fe200000006ff */
[----:B------:R-:W-:Y:S01]  /*66e0*/  FFMA R14, R49, R0, R14 ;  /* 0x00000000310e7223 */ /* 0x000fe2000000000e */
[C---:B------:R-:W-:Y:S01]  /*66f0*/  SHF.L.U32 R0, R68.reuse, 0x10, RZ ;  /* 0x0000001044007819 */ /* 0x040fe200000006ff */
[----:B------:R-:W-:Y:S01]  /*6700*/  FMUL R19, R47, R19 ;  /* 0x000000132f137220 */ /* 0x000fe20000400000 */
[----:B------:R-:W-:Y:S01]  /*6710*/  F2FP.BF16.F32.PACK_AB R10, R13, R12 ;  /* 0x0000000c0d0a723e */ /* 0x000fe200000010ff */
[----:B------:R1:W-:Y:S01]  /*6720*/  STS.128 [R100], R52 ;  /* 0x0000003464007388 */ /* 0x0003e20000000c00 */
[----:B------:R-:W-:Y:S01]  /*6730*/  LOP3.LUT R5, R79, 0xffff0000, RZ, 0xc0, !PT ;  /* 0xffff00004f057812 */ /* 0x000fe200078ec0ff */
[C---:B------:R-:W-:Y:S01]  /*6740*/  FFMA R19, R49.reuse, R2, R19 ;  /* 0x0000000231137223 */ /* 0x040fe20000000013 */
[----:B------:R-:W-:Y:S01]  /*6750*/  LOP3.LUT R2, R68, 0xffff0000, RZ, 0xc0, !PT ;  /* 0xffff000044027812 */ /* 0x000fe200078ec0ff */
[----:B------:R-:W-:Y:S01]  /*6760*/  FFMA R16, R49, R0, R16 ;  /* 0x0000000031107223 */ /* 0x000fe20000000010 */
[----:B------:R-:W-:Y:S01]  /*6770*/  LOP3.LUT R0, R69, 0xffff0000, RZ, 0xc0, !PT ;  /* 0xffff000045007812 */ /* 0x000fe200078ec0ff */
[----:B------:R-:W-:Y:S01]  /*6780*/  FMUL R17, R47, R21 ;  /* 0x000000152f117220 */ /* 0x000fe20000400000 */
[----:B------:R-:W-:Y:S01]  /*6790*/  F2FP.BF16.F32.PACK_AB R11, R19, R14 ;  /* 0x0000000e130b723e */ /* 0x000fe200000010ff */
[C---:B------:R-:W-:Y:S01]  /*67a0*/  FMUL R18, R47.reuse, R22 ;  /* 0x000000162f127220 */ /* 0x040fe20000400000 */
[----:B------:R-:W-:Y:S01]  /*67b0*/  FMUL R23, R47, R23 ;  /* 0x000000172f177220 */ /* 0x000fe20000400000 */
[C---:B------:R-:W-:Y:S01]  /*67c0*/  FFMA R17, R49.reuse, R2, R17 ;  /* 0x0000000231117223 */ /* 0x040fe20000000011 */
[C---:B------:R-:W-:Y:S01]  /*67d0*/  SHF.L.U32 R2, R70.reuse, 0x10, RZ ;  /* 0x0000001046027819 */ /* 0x040fe200000006ff */
[----:B------:R1:W-:Y:S01]  /*67e0*/  STS.128 [R105+0x10], R8 ;  /* 0x0000100869007388 */ /* 0x0003e20000000c00 */
[----:B------:R-:W-:Y:S01]  /*67f0*/  FFMA R18, R49, R3, R18 ;  /* 0x0000000331127223 */ /* 0x000fe20000000012 */
[----:B------:R-:W-:Y:S01]  /*6800*/  SHF.L.U32 R3, R71, 0x10, RZ ;  /* 0x0000001047037819 */ /* 0x000fe200000006ff */
[----:B------:R-:W-:Y:S01]  /*6810*/  FFMA R23, R49, R0, R23 ;  /* 0x0000000031177223 */ /* 0x000fe20000000017 */
[----:B------:R-:W-:Y:S01]  /*6820*/  LOP3.LUT R0, R70, 0xffff0000, RZ, 0xc0, !PT ;  /* 0xffff000046007812 */ /* 0x000fe200078ec0ff */
[----:B------:R-:W-:Y:S01]  /*6830*/  FMUL R21, R47, R25 ;  /* 0x000000192f157220 */ /* 0x000fe20000400000 */
[----:B------:R-:W-:Y:S01]  /*6840*/  F2FP.BF16.F32.PACK_AB R16, R17, R16 ;  /* 0x000000101110723e */ /* 0x000fe200000010ff */
[----:B------:R-:W-:Y:S01]  /*6850*/  FMUL R22, R47, R26 ;  /* 0x0000001a2f167220 */ /* 0x000fe20000400000 */
[C---:B------:R-:W-:Y:S01]  /*6860*/  FFMA R20, R49.reuse, R2, R20 ;  /* 0x0000000231147223 */ /* 0x040fe20000000014 */
[----:B------:R-:W-:Y:S01]  /*6870*/  FFMA R21, R49, R0, R21 ;  /* 0x0000000031157223 */ /* 0x000fe20000000015 */
[----:B------:R-:W-:Y:S01]  /*6880*/  LOP3.LUT R0, R71, 0xffff0000, RZ, 0xc0, !PT ;  /* 0xffff000047007812 */ /* 0x000fe200078ec0ff */
[----:B------:R-:W-:Y:S01]  /*6890*/  FFMA R22, R49, R3, R22 ;  /* 0x0000000331167223 */ /* 0x000fe20000000016 */
[C---:B------:R-:W-:Y:S01]  /*68a0*/  FMUL R27, R47.reuse, R27 ;  /* 0x0000001b2f1b7220 */ /* 0x040fe20000400000 */
[C---:B------:R-:W-:Y:S01]  /*68b0*/  SHF.L.U32 R2, R76.reuse, 0x10, RZ ;  /* 0x000000104c027819 */ /* 0x040fe200000006ff */
[C---:B------:R-:W-:Y:S01]  /*68c0*/  FMUL R25, R47.reuse, R29 ;  /* 0x0000001d2f197220 */ /* 0x040fe20000400000 */
[----:B------:R-:W-:Y:S01]  /*68d0*/  LOP3.LUT R3, R76, 0xffff0000, RZ, 0xc0, !PT ;  /* 0xffff00004c037812 */ /* 0x000fe200078ec0ff */
[----:B------:R-:W-:Y:S01]  /*68e0*/  FMUL R26, R47, R30 ;  /* 0x0000001e2f1a7220 */ /* 0x000fe20000400000 */
[C---:B------:R-:W-:Y:S01]  /*68f0*/  FFMA R27, R49.reuse, R0, R27 ;  /* 0x00000000311b7223 */ /* 0x040fe2000000001b */
[----:B------:R-:W-:Y:S01]  /*6900*/  FFMA R24, R49, R2, R24 ;  /* 0x0000000231187223 */ /* 0x000fe20000000018 */
[----:B------:R-:W-:Y:S01]  /*6910*/  LOP3.LUT R0, R77, 0xffff0000, RZ, 0xc0, !PT ;  /* 0xffff00004d007812 */ /* 0x000fe200078ec0ff */
[----:B------:R-:W-:Y:S01]  /*6920*/  FFMA R25, R49, R3, R25 ;  /* 0x0000000331197223 */ /* 0x000fe20000000019 */
[----:B------:R-:W-:Y:S01]  /*6930*/  FMUL R31, R47, R31 ;  /* 0x0000001f2f1f7220 */ /* 0x000fe20000400000 */
[C---:B------:R-:W-:Y:S01]  /*6940*/  SHF.L.U32 R2, R78.reuse, 0x10, RZ ;  /* 0x000000104e027819 */ /* 0x040fe200000006ff */
[----:B------:R-:W-:Y:S01]  /*6950*/  FFMA R26, R49, R4, R26 ;  /* 0x00000004311a7223 */ /* 0x000fe2000000001a */
[----:B------:R-:W-:Y:S01]  /*6960*/  LOP3.LUT R3, R78, 0xffff0000, RZ, 0xc0, !PT ;  /* 0xffff00004e037812 */ /* 0x000fe200078ec0ff */
[----:B------:R-:W-:Y:S01]  /*6970*/  FMUL R29, R47, R33 ;  /* 0x000000212f1d7220 */ /* 0x000fe20000400000 */
[----:B------:R-:W-:Y:S01]  /*6980*/  SHF.L.U32 R4, R79, 0x10, RZ ;  /* 0x000000104f047819 */ /* 0x000fe200000006ff */
[----:B------:R-:W-:Y:S01]  /*6990*/  FMUL R30, R47, R34 ;  /* 0x000000222f1e7220 */ /* 0x000fe20000400000 */
[----:B------:R-:W-:Y:S01]  /*69a0*/  F2FP.BF16.F32.PACK_AB R17, R23, R18 ;  /* 0x000000121711723e */ /* 0x000fe200000010ff */
[----:B------:R-:W-:Y:S01]  /*69b0*/  FFMA R31, R49, R0, R31 ;  /* 0x00000000311f7223 */ /* 0x000fe2000000001f */
[----:B------:R-:W-:Y:S01]  /*69c0*/  FMUL R35, R47, R35 ;  /* 0x000000232f237220 */ /* 0x000fe20000400000 */
[----:B------:R-:W-:Y:S01]  /*69d0*/  F2FP.BF16.F32.PACK_AB R18, R21, R20 ;  /* 0x000000141512723e */ /* 0x000fe200000010ff */
[----:B------:R-:W-:Y:S01]  /*69e0*/  FFMA R28, R49, R2, R28 ;  /* 0x00000002311c7223 */ /* 0x000fe2000000001c */
[----:B------:R-:W-:Y:S01]  /*69f0*/  F2FP.BF16.F32.PACK_AB R19, R27, R22 ;  /* 0x000000161b13723e */ /* 0x000fe200000010ff */
[C---:B------:R-:W-:Y:S01]  /*6a00*/  FFMA R29, R49.reuse, R3, R29 ;  /* 0x00000003311d7223 */ /* 0x040fe2000000001d */
[C---:B------:R-:W-:Y:S01]  /*6a10*/  FFMA R30, R49.reuse, R4, R30 ;  /* 0x00000004311e7223 */ /* 0x040fe2000000001e */
[----:B------:R-:W-:Y:S01]  /*6a20*/  FFMA R35, R49, R5, R35 ;  /* 0x0000000531237223 */ /* 0x000fe20000000023 */
[----:B------:R-:W-:Y:S01]  /*6a30*/  F2FP.BF16.F32.PACK_AB R24, R25, R24 ;  /* 0x000000181918723e */ /* 0x000fe200000010ff */
[----:B------:R1:W-:Y:S01]  /*6a40*/  STS.128 [R104+0x20], R16 ;  /* 0x0000201068007388 */ /* 0x0003e20000000c00 */
[----:B------:R-:W-:Y:S02]  /*6a50*/  F2FP.BF16.F32.PACK_AB R25, R31, R26 ;  /* 0x0000001a1f19723e */ /* 0x000fe400000010ff */
[----:B------:R-:W-:Y:S02]  /*6a60*/  F2FP.BF16.F32.PACK_AB R26, R29, R28 ;  /* 0x0000001c1d1a723e */ /* 0x000fe400000010ff */
[----:B------:R-:W-:Y:S05]  /*6a70*/  F2FP.BF16.F32.PACK_AB R27, R35, R30 ;  /* 0x0000001e231b723e */ /* 0x000fea00000010ff */
[----:B------:R1:W-:Y:S01]  /*6a80*/  STS.128 [R112+0x30], R24 ;  /* 0x0000301870007388 */ /* 0x0003e20000000c00 */
[----:B------:R-:W-:Y:S01]  /*6a90*/  @!PT LDS RZ, [RZ] ;  /* 0x00000000fffff984 */ /* 0x000fe20000000800 */
[----:B------:R-:W-:Y:S01]  /*6aa0*/  @!PT LDS RZ, [RZ] ;  /* 0x00000000fffff984 */ /* 0x000fe20000000800 */
[----:B------:R-:W-:Y:S01]  /*6ab0*/  @!PT LDS RZ, [RZ] ;  /* 0x00000000fffff984 */ /* 0x000fe20000000800 */
[----:B------:R-:W-:Y:S01]  /*6ac0*/  @!PT LDS RZ, [RZ] ;  /* 0x00000000fffff984 */ /* 0x000fe20000000800 */
[----:B------:R2:W-:Y:S07]  /*6ad0*/  MEMBAR.ALL.CTA ;  /* 0x0000000000007992 */ /* 0x0005ee0000008000 */
[----:B--2---:R-:W2:Y:S02]  /*6ae0*/  FENCE.VIEW.ASYNC.S ;  /* 0x00000000000073c6 */ /* 0x004ea40000000000 */
[----:B--2---:R-:W-:Y:S06]  /*6af0*/  BAR.SYNC.DEFER_BLOCKING 0x1, 0x80 ;  /* 0x0042000000007b1d */ /* 0x004fec0000010000 */
[----:B------:R-:W-:Y:S05]  /*6b00*/  @P0 BRA `(.L_x_100) ;  /* 0x0000000000300947 */ /* 0x000fea0003800000 */
[----:B------:R-:W-:Y:S01]  /*6b10*/  UIADD3 UR6, UPT, UPT, UR50, 0x200, URZ ;  /* 0x0000020032067890 */ /* 0x000fe2000fffe0ff */
[----:B------:R-:W-:Y:S01]  /*6b20*/  R2UR UR42, R109 ;  /* 0x000000006d2a72ca */ /* 0x000fe200000e0000 */
[----:B------:R-:W-:Y:S01]  /*6b30*/  UIADD3 UR4, UP0, UPT, UR54, 0x680, URZ ;  /* 0x0000068036047890 */ /* 0x000fe2000ff1e0ff */
[----:B------:R-:W-:Y:S02]  /*6b40*/  R2UR UR43, R107 ;  /* 0x000000006b2b72ca */ /* 0x000fe400000e0000 */
[----:B------:R-:W-:Y:S01]  /*6b50*/  R2UR UR44, R108 ;  /* 0x000000006c2c72ca */ /* 0x000fe200000e0000 */
[----:B------:R-:W-:Y:S01]  /*6b60*/  IMAD.U32 R94, RZ, RZ, UR6 ;  /* 0x00000006ff5e7e24 */ /* 0x000fe2000f8e00ff */
[----:B------:R-:W-:Y:S04]  /*6b70*/  UIADD3.X UR5, UPT, UPT, URZ, UR55, URZ, UP0, !UPT ;  /* 0x00000037ff057290 */ /* 0x000fe800087fe4ff */
[----:B------:R-:W-:Y:S11]  /*6b80*/  R2UR UR40, R94 ;  /* 0x000000005e2872ca */ /* 0x000ff600000e0000 */
[----:B------:R-:W-:Y:S02]  /*6b90*/  @!UPT UIADD3 URZ, UPT, UPT, URZ, URZ, URZ ;  /* 0x000000fffffff290 */ /* 0x000fe4000fffe0ff */
[----:B------:R2:W-:Y:S01]  /*6ba0*/  UTMASTG.4D.IM2COL [UR40], [UR4] ;  /* 0x00000028040073b5 */ /* 0x0005e20008058000 */
[----:B------:R0:W-:Y:S01]  /*6bb0*/  UTMACMDFLUSH ;  /* 0x00000000000079b7 */ /* 0x0001e20000000000 */
[----:B--2---:R-:W-:Y:S04]  /*6bc0*/  DEPBAR.LE SB0, 0x1 ;  /* 0x000080400000791a */ /* 0x004fe80000000000 */
.L_x_100:
[----:B------:R-:W-:Y:S05]  /*6bd0*/  BSYNC.RECONVERGENT B0 ;  /* 0x0000000000007941 */ /* 0x000fea0003800200 */
.L_x_99:
[----:B------:R-:W-:Y:S01]  /*6be0*/  BAR.SYNC.DEFER_BLOCKING 0x1, 0x80 ;  /* 0x0042000000007b1d */ /* 0x000fe20000010000 */
[----:B------:R-:W-:Y:S01]  /*6bf0*/  ISETP.NE.AND P1, PT, R111, RZ, PT ;  /* 0x000000ff6f00720c */ /* 0x000fe20003f25270 */
[----:B------:R-:W-:Y:S01]  /*6c00*/  UISETP.NE.AND UP0, UPT, UR52, URZ, UPT ;  /* 0x000000ff3400728c */ /* 0x000fe2000bf05270 */
[----:B------:R-:W-:Y:S11]  /*6c10*/  LEA R2, R65, UR50, 0x3 ;  /* 0x0000003241027c11 */ /* 0x000ff6000f8e18ff */
[----:B------:R-:W-:Y:S01]  /*6c20*/  @P1 SHF.L.U32 R4, R99, 0x1f, RZ ;  /* 0x0000001f63041819 */ /* 0x000fe200000006ff */
[----:B------:R-:W-:Y:S06]  /*6c30*/  BRA.U !UP0, `(.L_x_101) ;  /* 0x0000000108247547 */ /* 0x000fec000b800000 */
[----:B------:R-:W2:Y:S01]  /*6c40*/  S2R R0, SR_CgaCtaId ;  /* 0x0000000000007919 */ /* 0x000ea20000008800 */
[----:B------:R-:W-:Y:S01]  /*6c50*/  IMAD.U32 R3, RZ, RZ, UR56 ;  /* 0x00000038ff037e24 */ /* 0x000fe2000f8e00ff */
[----:B------:R-:W-:Y:S04]  /*6c60*/  UIADD3 UR56, UPT, UPT, UR56, 0x1, URZ ;  /* 0x0000000138387890 */ /* 0x000fe8000fffe0ff */
[----:B------:R-:W-:Y:S01]  /*6c70*/  @P1 LEA R3, R3, UR50, 0x3 ;  /* 0x0000003203031c11 */ /* 0x000fe2000f8e18ff */
[----:B------:R-:W-:Y:S04]  /*6c80*/  UISETP.NE.AND UP0, UPT, UR56, 0x4, UPT ;  /* 0x000000043800788c */ /* 0x000fe8000bf05270 */
[----:B------:R-:W-:Y:S01]  /*6c90*/  @P1 VIADD R3, R3, 0xe0 ;  /* 0x000000e003031836 */ /* 0x000fe20000000000 */
[----:B------:R-:W-:Y:S04]  /*6ca0*/  USEL UR56, UR56, URZ, UP0 ;  /* 0x000000ff38387287 */ /* 0x000fe80008000000 */
[----:B--2---:R-:W-:Y:S04]  /*6cb0*/  @P1 PRMT R0, R0, 0x654, R3 ;  /* 0x0000065400001816 */ /* 0x004fe80000000003 */
[----:B------:R2:W-:Y:S04]  /*6cc0*/  @P1 SYNCS.ARRIVE.TRANS64.RED.A1T0 RZ, [R0+URZ], RZ ;  /* 0x000000ff00ff19a7 */ /* 0x0005e800081004ff */
.L_x_101:
[----:B------:R-:W4:Y:S01]  /*6cd0*/  @P1 SYNCS.PHASECHK.TRANS64.TRYWAIT P0, [R2+URZ+0xc0], R4 ;  /* 0x0000c004020015a7 */ /* 0x000f2200080011ff */
[----:B------:R-:W-:Y:S01]  /*6ce0*/  BSSY B1, `(.L_x_102) ;  /* 0x0000016000017945 */ /* 0x000fe20003800000 */
[----:B----4-:R-:W-:Y:S03]  /*6cf0*/  @P1 SEL R66, RZ, 0x1, !P0 ;  /* 0x00000001ff421807 */ /* 0x010fe60004000000 */
[----:B------:R-:W-:Y:S05]  /*6d00*/  @!P1 BRA `(.L_x_103) ;  /* 0x00000000004c9947 */ /* 0x000fea0003800000 */
[----:B------:R-:W-:Y:S01]  /*6d10*/  ISETP.NE.AND P0, PT, R66, RZ, PT ;  /* 0x000000ff4200720c */ /* 0x000fe20003f05270 */
[----:B------:R-:W-:Y:S01]  /*6d20*/  BSSY B0, `(.L_x_104) ;  /* 0x000000b000007945 */ /* 0x000fe20003800000 */
[----:B------:R-:W-:Y:S11]  /*6d30*/  ISETP.NE.AND P1, PT, R67, RZ, PT ;  /* 0x000000ff4300720c */ /* 0x000ff60003f25270 */
[----:B------:R-:W-:Y:S02]  /*6d40*/  @!UPT UIADD3 URZ, UPT, UPT, URZ, URZ, URZ ;  /* 0x000000fffffff290 */ /* 0x000fe4000fffe0ff */
[C---:B------:R-:W-:Y:S01]  /*6d50*/  @P1 IMAD R6, R65.reuse, 0x2000, R100 ;  /* 0x0000200041061824 */ /* 0x040fe200078e0264 */
[C---:B------:R-:W-:Y:S01]  /*6d60*/  @P1 LEA R4, R65.reuse, R104, 0xd ;  /* 0x0000006841041211 */ /* 0x040fe200078e68ff */
[C---:B------:R-:W-:Y:S02]  /*6d70*/  @P1 IMAD R5, R65.reuse, 0x2000, R105 ;  /* 0x0000200041051824 */ /* 0x040fe400078e0269 */
[----:B------:R-:W-:Y:S01]  /*6d80*/  @P1 IMAD R3, R65, 0x2000, R112 ;  /* 0x0000200041031824 */ /* 0x000fe200078e0270 */
[----:B------:R-:W-:Y:S06]  /*6d90*/  @P0 BRA `(.L_x_105) ;  /* 0x00000000000c0947 */ /* 0x000fec0003800000 */
[----:B--2---:R-:W-:Y:S04]  /*6da0*/  SHF.L.U32 R0, R99, 0x1f, RZ ;  /* 0x0000001f63007819 */ /* 0x004fe800000006ff */
[----:B------:R-:W2:Y:S02]  /*6db0*/  SYNCS.PHASECHK.TRANS64.TRYWAIT P0, [R2+URZ+0xc0], R0 ;  /* 0x0000c000020075a7 */ /* 0x000ea400080011ff */
[----:B--2---:R-:W-:Y:S05]  /*6dc0*/  @!P0 BRA `(.L_x_106) ;  /* 0x0000003000c08947 */ /* 0x004fea0003800000 */
.L_x_105:
[----:B------:R-:W-:Y:S05]  /*6dd0*/  BSYNC B0 ;  /* 0x0000000000007941 */ /* 0x000fea0003800000 */
.L_x_104:
[----:B------:R-:W-:Y:S02]  /*6de0*/  ISETP.NE.AND P0, PT, R67, RZ, PT ;  /* 0x000000ff4300720c */ /* 0x000fe40003f05270 */
[----:B------:R-:W-:Y:S11]  /*6df0*/  IADD3 R65, PT, PT, R65, 0x1, RZ ;  /* 0x0000000141417810 */ /* 0x000ff60007ffe0ff */
[----:B------:R4:W1:Y:S04]  /*6e00*/  @P0 LDS.128 R56, [R6] ;  /* 0x0000000006380984 */ /* 0x0008680000000c00 */
[----:B------:R4:W1:Y:S04]  /*6e10*/  @P0 LDS.128 R60, [R5+0x10] ;  /* 0x00001000053c0984 */ /* 0x0008680000000c00 */
[----:B------:R4:W1:Y:S04]  /*6e20*/  @P0 LDS.128 R68, [R4+0x20] ;  /* 0x0000200004440984 */ /* 0x0008680000000c00 */
[----:B------:R4:W1:Y:S02]  /*6e30*/  @P0 LDS.128 R76, [R3+0x30] ;  /* 0x00003000034c0984 */ /* 0x0008640000000c00 */
.L_x_103:
[----:B------:R-:W-:Y:S05]  /*6e40*/  BSYNC B1 ;  /* 0x0000000000017941 */ /* 0x000fea0003800000 */
.L_x_102:
[----:B--2---:R-:W-:Y:S05]  /*6e50*/  VIADD R0, R48, 0x20 ;  /* 0x0000002030007836 */ /* 0x004fea0000000000 */
[----:B------:R-:W-:Y:S04]  /*6e60*/  SHF.R.U32.HI R0, RZ, 0x15, R0 ;  /* 0x00000015ff007819 */ /* 0x000fe80000011600 */
[----:B------:R-:W-:Y:S11]  /*6e70*/  LOP3.LUT P0, RZ, R0, 0x3, R103, 0x48, !PT ;  /* 0x0000000300ff7812 */ /* 0x000ff60007804867 */
[----:B------:R-:W-:Y:S02]  /*6e80*/  @!UPT UIADD3 URZ, UPT, UPT, URZ, URZ, URZ ;  /* 0x000000fffffff290 */ /* 0x000fe4000fffe0ff */
[----:B------:R-:W-:Y:S05]  /*6e90*/  @!P0 BRA `(.L_x_107) ;  /* 0x0000000000408947 */ /* 0x000fea0003800000 */
[----:B------:R-:W2:Y:S01]  /*6ea0*/  LDCU.64 UR8, c[0x4][0x70] ;  /* 0x01000e00ff0877ac */ /* 0x000ea20008000a00 */
[----:B----4-:R-:W-:Y:S01]  /*6eb0*/  MOV R3, 0x0 ;  /* 0x0000000000037802 */ /* 0x010fe20000000f00 */
[----:B------:R-:W-:Y:S02]  /*6ec0*/  HFMA2 R12, -RZ, RZ, 0, 5.9604644775390625e-08 ;  /* 0x00000001ff0c7431 */ /* 0x000fe400000001ff */
[----:B-1----:R-:W-:Y:S02]  /*6ed0*/  IMAD.MOV.U32 R8, RZ, RZ, 0x192 ;  /* 0x00000192ff087424 */ /* 0x002fe400078e00ff */
[----:B------:R-:W-:Y:S01]  /*6ee0*/  IMAD.MOV.U32 R13, RZ, RZ, RZ ;  /* 0x000000ffff0d7224 */ /* 0x000fe200078e00ff */
[----:B------:R-:W1:Y:S01]  /*6ef0*/  LDCU.64 UR6, c[0x4][0x78] ;  /* 0x01000f00ff0677ac */ /* 0x000e620008000a00 */
[----:B------:R-:W4:Y:S01]  /*6f00*/  LDC.64 R2, c[0x4][R3] ;  /* 0x0100000003027b82 */ /* 0x000f220000000a00 */
[----:B------:R-:W5:Y:S01]  /*6f10*/  LDCU.64 UR4, c[0x4][0x10] ;  /* 0x01000200ff0477ac */ /* 0x000f620008000a00 */
[----:B--2---:R-:W-:Y:S01]  /*6f20*/  MOV R5, UR9 ;  /* 0x0000000900057c02 */ /* 0x004fe20008000f00 */
[----:B------:R-:W-:Y:S01]  /*6f30*/  IMAD.U32 R4, RZ, RZ, UR8 ;  /* 0x00000008ff047e24 */ /* 0x000fe2000f8e00ff */
[----:B-1----:R-:W-:Y:S01]  /*6f40*/  MOV R7, UR7 ;  /* 0x0000000700077c02 */ /* 0x002fe20008000f00 */
[----:B------:R-:W-:Y:S01]  /*6f50*/  IMAD.U32 R6, RZ, RZ, UR6 ;  /* 0x00000006ff067e24 */ /* 0x000fe2000f8e00ff */
[----:B-----5:R-:W-:Y:S01]  /*6f60*/  MOV R11, UR5 ;  /* 0x00000005000b7c02 */ /* 0x020fe20008000f00 */
[----:B------:R-:W-:Y:S02]  /*6f70*/  IMAD.U32 R10, RZ, RZ, UR4 ;  /* 0x00000004ff0a7e24 */ /* 0x000fe4000f8e00ff */
[----:B------:R-:W-:Y:S07]  /*6f80*/  LEPC R20, `(.L_x_107) ;  /* 0x000000001014794e */ /* 0x000fee0000000000 */
[----:B---34-:R-:W-:Y:S05]  /*6f90*/  CALL.ABS.NOINC R2 ;  /* 0x0000000002007343 */ /* 0x018fea0003c00000 */
.L_x_107:
[----:B-1--4-:R-:W-:Y:S01]  /*6fa0*/  SHF.L.U32 R3, R56, 0x10, RZ ;  /* 0x0000001038037819 */ /* 0x012fe200000006ff */
[----:B------:R-:W-:Y:S05]  /*6fb0*/  WARPSYNC.ALL ;  /* 0x0000000000007948 */ /* 0x000fea0003800000 */
[----:B------:R-:W-:Y:S01]  /*6fc0*/  R2UR UR4, R48 ;  /* 0x00000000300472ca */ /* 0x000fe200000e0000 */
[----:B------:R-:W1:Y:S01]  /*6fd0*/  S2R R113, SR_CgaCtaId ;  /* 0x0000000000717919 */ /* 0x000e620000008800 */
[C---:B------:R-:W-:Y:S01]  /*6fe0*/  SHF.L.U32 R50, R58.reuse, 0x10, RZ ;  /* 0x000000103a327819 */ /* 0x040fe200000006ff */
[----:B------:R-:W-:Y:S01]  /*6ff0*/  BSSY.RECONVERGENT B0, `(.L_x_108) ;  /* 0x000008e000007945 */ /* 0x000fe20003800200 */
[----:B------:R-:W-:Y:S02]  /*7000*/  LOP3.LUT R51, R58, 0xffff0000, RZ, 0xc0, !PT ;  /* 0xffff00003a337812 */ /* 0x000fe400078ec0ff */
[C---:B------:R-:W-:Y:S02]  /*7010*/  SHF.L.U32 R52, R59.reuse, 0x10, RZ ;  /* 0x000000103b347819 */ /* 0x040fe400000006ff */
[----:B------:R-:W-:Y:S02]  /*7020*/  LOP3.LUT R53, R59, 0xffff0000, RZ, 0xc0, !PT ;  /* 0xffff00003b357812 */ /* 0x000fe400078ec0ff */
[----:B------:R-:W-:Y:S02]  /*7030*/  ISETP.NE.AND P6, PT, R111, RZ, PT ;  /* 0x000000ff6f00720c */ /* 0x000fe40003fc5270 */
[----:B------:R-:W-:Y:S01]  /*7040*/  ISETP.NE.AND P0, PT, R102, RZ, PT ;  /* 0x000000ff6600720c */ /* 0x000fe20003f05270 */
[----:B------:R-:W2:Y:S02]  /*7050*/  LDTM.x32 R4, tmem[UR4+0x20] ;  /* 0x00002004000479ee */ /* 0x000ea400082c0000 */
[C---:B--2---:R-:W-:Y:S01]  /*7060*/  FMUL R0, R47.reuse, R4 ;  /* 0x000000042f007220 */ /* 0x044fe20000400000 */
[----:B------:R-:W-:Y:S01]  /*7070*/  LOP3.LUT R4, R56, 0xffff0000, RZ, 0xc0, !PT ;  /* 0xffff000038047812 */ /* 0x000fe200078ec0ff */
[----:B------:R-:W-:Y:S01]  /*7080*/  FMUL R2, R47, R5 ;  /* 0x000000052f027220 */ /* 0x000fe20000400000 */
[----:B------:R-:W-:Y:S01]  /*7090*/  SHF.L.U32 R5, R57, 0x10, RZ ;  /* 0x0000001039057819 */ /* 0x000fe200000006ff */
[----:B------:R-:W-:Y:S01]  /*70a0*/  FFMA R0, R49, R3, R0 ;  /* 0x0000000331007223 */ /* 0x000fe20000000000 */
[----:B------:R-:W-:Y:S01]  /*70b0*/  FMUL R3, R47, R6 ;  /* 0x000000062f037220 */ /* 0x000fe20000400000 */
[----:B------:R-:W-:Y:S01]  /*70c0*/  FFMA R2, R49, R4, R2 ;  /* 0x0000000431027223 */ /* 0x000fe20000000002 */
[----:B------:R-:W-:Y:S01]  /*70d0*/  LOP3.LUT R4, R57, 0xffff0000, RZ, 0xc0, !PT ;  /* 0xffff000039047812 */ /* 0x000fe200078ec0ff */
[----:B------:R-:W-:Y:S01]  /*70e0*/  FMUL R7, R47, R7 ;  /* 0x000000072f077220 */ /* 0x000fe20000400000 */
[----:B------:R-:W-:Y:S01]  /*70f0*/  FFMA R3, R49, R5, R3 ;  /* 0x0000000531037223 */ /* 0x000fe20000000003 */
[C---:B------:R-:W-:Y:S01]  /*7100*/  FMUL R5, R47.reuse, R9 ;  /* 0x000000092f057220 */ /* 0x040fe20000400000 */
[----:B------:R-:W-:Y:S01]  /*7110*/  FMUL R6, R47, R10 ;  /* 0x0000000a2f067220 */ /* 0x000fe20000400000 */
[----:B------:R-:W-:Y:S01]  /*7120*/  FFMA R7, R49, R4, R7 ;  /* 0x0000000431077223 */ /* 0x000fe20000000007 */
[C---:B------:R-:W-:Y:S01]  /*7130*/  FMUL R4, R47.reuse, R8 ;  /* 0x000000082f047220 */ /* 0x040fe20000400000 */
[C---:B------:R-:W-:Y:S01]  /*7140*/  FMUL R11, R47.reuse, R11 ;  /* 0x0000000b2f0b7220 */ /* 0x040fe20000400000 */
[C---:B------:R-:W-:Y:S01]  /*7150*/  FMUL R8, R47.reuse, R19 ;  /* 0x000000132f087220 */ /* 0x040fe20000400000 */
[----:B------:R-:W-:Y:S01]  /*7160*/  FMUL R9, R47, R20 ;  /* 0x000000142f097220 */ /* 0x000fe20000400000 */
[C---:B------:R-:W-:Y:S01]  /*7170*/  FFMA R4, R49.reuse, R50, R4 ;  /* 0x0000003231047223 */ /* 0x040fe20000000004 */
[----:B------:R-:W-:Y:S01]  /*7180*/  SHF.L.U32 R50, R60, 0x10, RZ ;  /* 0x000000103c327819 */ /* 0x000fe200000006ff */
[C---:B------:R-:W-:Y:S01]  /*7190*/  FFMA R5, R49.reuse, R51, R5 ;  /* 0x0000003331057223 */ /* 0x040fe20000000005 */
[C---:B------:R-:W-:Y:S01]  /*71a0*/  FFMA R6, R49.reuse, R52, R6 ;  /* 0x0000003431067223 */ /* 0x040fe20000000006 */
[----:B------:R-:W-:Y:S01]  /*71b0*/  F2FP.BF16.F32.PACK_AB R52, R2, R0 ;  /* 0x000000000234723e */ /* 0x000fe200000010ff */
[----:B------:R-:W-:Y:S01]  /*71c0*/  FFMA R11, R49, R53, R11 ;  /* 0x00000035310b7223 */ /* 0x000fe2000000000b */
[----:B------:R-:W-:Y:S01]  /*71d0*/  F2FP.BF16.F32.PACK_AB R53, R7, R3 ;  /* 0x000000030735723e */ /* 0x000fe200000010ff */
[----:B------:R-:W-:Y:S01]  /*71e0*/  FMUL R3, R47, R14 ;  /* 0x0000000e2f037220 */ /* 0x000fe20000400000 */
[----:B------:R-:W-:Y:S01]  /*71f0*/  F2FP.BF16.F32.PACK_AB R54, R5, R4 ;  /* 0x000000040536723e */ /* 0x000fe200000010ff */
[C---:B------:R-:W-:Y:S01]  /*7200*/  FMUL R14, R47.reuse, R25 ;  /* 0x000000192f0e7220 */ /* 0x040fe20000400000 */
[----:B------:R-:W-:Y:S01]  /*7210*/  LOP3.LUT R25, R60, 0xffff0000, RZ, 0xc0, !PT ;  /* 0xffff00003c197812 */ /* 0x000fe200078ec0ff */
[----:B------:R-:W-:Y:S01]  /*7220*/  FMUL R0, R47, R12 ;  /* 0x0000000c2f007220 */ /* 0x000fe20000400000 */
[----:B------:R-:W-:Y:S01]  /*7230*/  F2FP.BF16.F32.PACK_AB R55, R11, R6 ;  /* 0x000000060b37723e */ /* 0x000fe200000010ff */
[C---:B------:R-:W-:Y:S01]  /*7240*/  FMUL R2, R47.reuse, R13 ;  /* 0x0000000d2f027220 */ /* 0x040fe20000400000 */
[C---:B------:R-:W-:Y:S01]  /*7250*/  FMUL R4, R47.reuse, R15 ;  /* 0x0000000f2f047220 */ /* 0x040fe20000400000 */
[----:B------:R-:W-:Y:S01]  /*7260*/  FMUL R15, R47, R26 ;  /* 0x0000001a2f0f7220 */ /* 0x000fe20000400000 */
[----:B------:R-:W-:Y:S01]  /*7270*/  SHF.L.U32 R26, R61, 0x10, RZ ;  /* 0x000000103d1a7819 */ /* 0x000fe200000006ff */
[C---:B------:R-:W-:Y:S01]  /*7280*/  FFMA R0, R49.reuse, R50, R0 ;  /* 0x0000003231007223 */ /* 0x040fe20000000000 */
[----:B------:R-:W-:Y:S01]  /*7290*/  FFMA R2, R49, R25, R2 ;  /* 0x0000001931027223 */ /* 0x000fe20000000002 */
[----:B------:R-:W-:Y:S01]  /*72a0*/  SHF.L.U32 R25, R62, 0x10, RZ ;  /* 0x000000103e197819 */ /* 0x000fe200000006ff */
[C---:B------:R-:W-:Y:S01]  /*72b0*/  FMUL R5, R47.reuse, R16 ;  /* 0x000000102f057220 */ /* 0x040fe20000400000 */
[----:B------:R-:W-:Y:S01]  /*72c0*/  FMUL R16, R47, R27 ;  /* 0x0000001b2f107220 */ /* 0x000fe20000400000 */
[----:B------:R-:W-:Y:S01]  /*72d0*/  LOP3.LUT R27, R61, 0xffff0000, RZ, 0xc0, !PT ;  /* 0xffff00003d1b7812 */ /* 0x000fe200078ec0ff */
[C---:B------:R-:W-:Y:S01]  /*72e0*/  FMUL R6, R47.reuse, R17 ;  /* 0x000000112f067220 */ /* 0x040fe20000400000 */
[----:B------:R-:W-:Y:S01]  /*72f0*/  FMUL R17, R47, R28 ;  /* 0x0000001c2f117220 */ /* 0x000fe20000400000 */
[----:B------:R-:W-:Y:S01]  /*7300*/  F2FP.BF16.F32.PACK_AB R28, R2, R0 ;  /* 0x00000000021c723e */ /* 0x000fe200000010ff */
[----:B------:R-:W-:Y:S01]  /*7310*/  FFMA R3, R49, R26, R3 ;  /* 0x0000001a31037223 */ /* 0x000fe20000000003 */
[----:B------:R-:W-:Y:S01]  /*7320*/  LOP3.LUT R26, R62, 0xffff0000, RZ, 0xc0, !PT ;  /* 0xffff00003e1a7812 */ /* 0x000fe200078ec0ff */
[----:B------:R-:W-:Y:S01]  /*7330*/  STS.128 [R100+0x2000], R52 ;  /* 0x0020003464007388 */ /* 0x000fe20000000c00 */
[----:B------:R-:W-:Y:S01]  /*7340*/  SHF.L.U32 R0, R63, 0x10, RZ ;  /* 0x000000103f007819 */ /* 0x000fe200000006ff */
[----:B------:R-:W-:Y:S01]  /*7350*/  FFMA R4, R49, R27, R4 ;  /* 0x0000001b31047223 */ /* 0x000fe20000000004 */
[----:B------:R-:W-:Y:S01]  /*7360*/  LOP3.LUT R2, R63, 0xffff0000, RZ, 0xc0, !PT ;  /* 0xffff00003f027812 */ /* 0x000fe200078ec0ff */
[----:B------:R-:W-:Y:S01]  /*7370*/  FMUL R7, R47, R18 ;  /* 0x000000122f077220 */ /* 0x000fe20000400000 */
[C---:B------:R-:W-:Y:S01]  /*7380*/  FFMA R5, R49.reuse, R25, R5 ;  /* 0x0000001931057223 */ /* 0x040fe20000000005 */
[----:B------:R-:W-:Y:S01]  /*7390*/  FFMA R6, R49, R26, R6 ;  /* 0x0000001a31067223 */ /* 0x000fe20000000006 */
[----:B------:R-:W-:Y:S01]  /*73a0*/  FMUL R18, R47, R29 ;  /* 0x0000001d2f127220 */ /* 0x000fe20000400000 */
[----:B------:R-:W-:Y:S01]  /*73b0*/  F2FP.BF16.F32.PACK_AB R29, R4, R3 ;  /* 0x00000003041d723e */ /* 0x000fe200000010ff */
[C---:B------:R-:W-:Y:S01]  /*73c0*/  FFMA R7, R49.reuse, R0, R7 ;  /* 0x0000000031077223 */ /* 0x040fe20000000007 */
[C---:B------:R-:W-:Y:S01]  /*73d0*/  SHF.L.U32 R0, R68.reuse, 0x10, RZ ;  /* 0x0000001044007819 */ /* 0x040fe200000006ff */
[----:B------:R-:W-:Y:S01]  /*73e0*/  FFMA R8, R49, R2, R8 ;  /* 0x0000000231087223 */ /* 0x000fe20000000008 */
[----:B------:R-:W-:Y:S01]  /*73f0*/  LOP3.LUT R3, R68, 0xffff0000, RZ, 0xc0, !PT ;  /* 0xffff000044037812 */ /* 0x000fe200078ec0ff */
[----:B------:R-:W-:Y:S01]  /*7400*/  FMUL R19, R47, R30 ;  /* 0x0000001e2f137220 */ /* 0x000fe20000400000 */
[----:B------:R-:W-:Y:S01]  /*7410*/  SHF.L.U32 R2, R69, 0x10, RZ ;  /* 0x0000001045027819 */ /* 0x000fe200000006ff */
[C---:B------:R-:W-:Y:S01]  /*7420*/  FMUL R10, R47.reuse, R21 ;  /* 0x000000152f0a7220 */ /* 0x040fe20000400000 */
[----:B------:R-:W-:Y:S01]  /*7430*/  F2FP.BF16.F32.PACK_AB R30, R6, R5 ;  /* 0x00000005061e723e */ /* 0x000fe200000010ff */
[----:B------:R-:W-:Y:S01]  /*7440*/  FMUL R11, R47, R22 ;  /* 0x000000162f0b7220 */ /* 0x000fe20000400000 */
[----:B------:R-:W-:Y:S01]  /*7450*/  SHF.L.U32 R4, R79, 0x10, RZ ;  /* 0x000000104f047819 */ /* 0x000fe200000006ff */
[----:B------:R-:W-:Y:S01]  /*7460*/  FFMA R9, R49, R0, R9 ;  /* 0x0000000031097223 */ /* 0x000fe20000000009 */
[----:B------:R-:W-:Y:S01]  /*7470*/  LOP3.LUT R0, R69, 0xffff0000, RZ, 0xc0, !PT ;  /* 0xffff000045007812 */ /* 0x000fe200078ec0ff */
[----:B------:R-:W-:Y:S01]  /*7480*/  FFMA R10, R49, R3, R10 ;  /* 0x00000003310a7223 */ /* 0x000fe2000000000a */
[----:B------:R-:W-:Y:S01]  /*7490*/  SHF.L.U32 R3, R71, 0x10, RZ ;  /* 0x0000001047037819 */ /* 0x000fe200000006ff */
[----:B------:R-:W-:Y:S01]  /*74a0*/  FFMA R11, R49, R2, R11 ;  /* 0x00000002310b7223 */ /* 0x000fe2000000000b */
[----:B------:R-:W-:Y:S01]  /*74b0*/  SHF.L.U32 R2, R70, 0x10, RZ ;  /* 0x0000001046027819 */ /* 0x000fe200000006ff */
[----:B------:R-:W-:Y:S01]  /*74c0*/  FMUL R12, R47, R23 ;  /* 0x000000172f0c7220 */ /* 0x000fe20000400000 */
[----:B------:R-:W-:Y:S01]  /*74d0*/  LOP3.LUT R5, R79, 0xffff0000, RZ, 0xc0, !PT ;  /* 0xffff00004f057812 */ /* 0x000fe200078ec0ff */
[C---:B------:R-:W-:Y:S01]  /*74e0*/  FMUL R13, R47.reuse, R24 ;  /* 0x000000182f0d7220 */ /* 0x040fe20000400000 */
[----:B------:R-:W-:Y:S01]  /*74f0*/  FMUL R20, R47, R31 ;  /* 0x0000001f2f147220 */ /* 0x000fe20000400000 */
[----:B------:R-:W-:Y:S01]  /*7500*/  F2FP.BF16.F32.PACK_AB R31, R8, R7 ;  /* 0x00000007081f723e */ /* 0x000fe200000010ff */
[C---:B------:R-:W-:Y:S01]  /*7510*/  FFMA R12, R49.reuse, R0, R12 ;  /* 0x00000000310c7223 */ /* 0x040fe2000000000c */
[----:B------:R-:W-:Y:S01]  /*7520*/  LOP3.LUT R0, R70, 0xffff0000, RZ, 0xc0, !PT ;  /* 0xffff000046007812 */ /* 0x000fe200078ec0ff */
[----:B------:R-:W-:Y:S01]  /*7530*/  FFMA R13, R49, R2, R13 ;  /* 0x00000002310d7223 */ /* 0x000fe2000000000d */
[----:B------:R-:W-:Y:S01]  /*7540*/  LOP3.LUT R2, R71, 0xffff0000, RZ, 0xc0, !PT ;  /* 0xffff000047027812 */ /* 0x000fe200078ec0ff */
[----:B------:R-:W-:Y:S01]  /*7550*/  FMUL R21, R47, R32 ;  /* 0x000000202f157220 */ /* 0x000fe20000400000 */
[----:B------:R-:W-:Y:S01]  /*7560*/  F2FP.BF16.F32.PACK_AB R8, R10, R9 ;  /* 0x000000090a08723e */ /* 0x000fe200000010ff */
[C---:B------:R-:W-:Y:S01]  /*7570*/  FFMA R14, R49.reuse, R0, R14 ;  /* 0x00000000310e7223 */ /* 0x040fe2000000000e */
[----:B------:R-:W-:Y:S01]  /*7580*/  SHF.L.U32 R0, R76, 0x10, RZ ;  /* 0x000000104c007819 */ /* 0x000fe200000006ff */
[----:B------:R-:W-:Y:S01]  /*7590*/  STS.128 [R105+0x2010], R28 ;  /* 0x0020101c69007388 */ /* 0x000fe20000000c00 */
[----:B------:R-:W-:Y:S01]  /*75a0*/  F2FP.BF16.F32.PACK_AB R9, R12, R11 ;  /* 0x0000000b0c09723e */ /* 0x000fe200000010ff */
[----:B------:R-:W-:Y:S01]  /*75b0*/  FFMA R15, R49, R3, R15 ;  /* 0x00000003310f7223 */ /* 0x000fe2000000000f */
[----:B------:R-:W-:Y:S01]  /*75c0*/  SHF.L.U32 R3, R77, 0x10, RZ ;  /* 0x000000104d037819 */ /* 0x000fe200000006ff */
[C---:B------:R-:W-:Y:S01]  /*75d0*/  FFMA R16, R49.reuse, R2, R16 ;  /* 0x0000000231107223 */ /* 0x040fe20000000010 */
[----:B------:R-:W-:Y:S01]  /*75e0*/  LOP3.LUT R2, R76, 0xffff0000, RZ, 0xc0, !PT ;  /* 0xffff00004c027812 */ /* 0x000fe200078ec0ff */
[----:B------:R-:W-:Y:S01]  /*75f0*/  FFMA R17, R49, R0, R17 ;  /* 0x0000000031117223 */ /* 0x000fe20000000011 */
[----:B------:R-:W-:Y:S01]  /*7600*/  LOP3.LUT R0, R77, 0xffff0000, RZ, 0xc0, !PT ;  /* 0xffff00004d007812 */ /* 0x000fe200078ec0ff */
[C---:B------:R-:W-:Y:S01]  /*7610*/  FMUL R22, R47.reuse, R33 ;  /* 0x000000212f167220 */ /* 0x040fe20000400000 */
[----:B------:R-:W-:Y:S01]  /*7620*/  FMUL R23, R47, R34 ;  /* 0x000000222f177220 */ /* 0x000fe20000400000 */
[C---:B------:R-:W-:Y:S01]  /*7630*/  FFMA R18, R49.reuse, R2, R18 ;  /* 0x0000000231127223 */ /* 0x040fe20000000012 */
[C---:B------:R-:W-:Y:S01]  /*7640*/  FFMA R19, R49.reuse, R3, R19 ;  /* 0x0000000331137223 */ /* 0x040fe20000000013 */
[C---:B------:R-:W-:Y:S01]  /*7650*/  SHF.L.U32 R2, R78.reuse, 0x10, RZ ;  /* 0x000000104e027819 */ /* 0x040fe200000006ff */
[----:B------:R-:W-:Y:S01]  /*7660*/  FFMA R20, R49, R0, R20 ;  /* 0x0000000031147223 */ /* 0x000fe20000000014 */
[----:B------:R-:W-:Y:S01]  /*7670*/  LOP3.LUT R3, R78, 0xffff0000, RZ, 0xc0, !PT ;  /* 0xffff00004e037812 */ /* 0x000fe200078ec0ff */
[----:B------:R-:W-:Y:S01]  /*7680*/  FMUL R24, R47, R35 ;  /* 0x000000232f187220 */ /* 0x000fe20000400000 */
[----:B------:R-:W-:Y:S01]  /*7690*/  F2FP.BF16.F32.PACK_AB R10, R14, R13 ;  /* 0x0000000d0e0a723e */ /* 0x000fe200000010ff */
[C---:B------:R-:W-:Y:S01]  /*76a0*/  FFMA R21, R49.reuse, R2, R21 ;  /* 0x0000000231157223 */ /* 0x040fe20000000015 */
[----:B------:R-:W-:Y:S01]  /*76b0*/  F2FP.BF16.F32.PACK_AB R11, R16, R15 ;  /* 0x0000000f100b723e */ /* 0x000fe200000010ff */
[C---:B------:R-:W-:Y:S01]  /*76c0*/  FFMA R22, R49.reuse, R3, R22 ;  /* 0x0000000331167223 */ /* 0x040fe20000000016 */
[C---:B------:R-:W-:Y:S01]  /*76d0*/  FFMA R23, R49.reuse, R4, R23 ;  /* 0x0000000431177223 */ /* 0x040fe20000000017 */
[----:B------:R-:W-:Y:S01]  /*76e0*/  FFMA R24, R49, R5, R24 ;  /* 0x0000000531187223 */ /* 0x000fe20000000018 */
[----:B------:R-:W-:Y:S01]  /*76f0*/  F2FP.BF16.F32.PACK_AB R4, R18, R17 ;  /* 0x000000111204723e */ /* 0x000fe200000010ff */
[----:B------:R-:W-:Y:S01]  /*7700*/  STS.128 [R104+0x2020], R8 ;  /* 0x0020200868007388 */ /* 0x000fe20000000c00 */
[----:B------:R-:W-:Y:S02]  /*7710*/  F2FP.BF16.F32.PACK_AB R5, R20, R19 ;  /* 0x000000131405723e */ /* 0x000fe400000010ff */
[----:B------:R-:W-:Y:S02]  /*7720*/  F2FP.BF16.F32.PACK_AB R6, R22, R21 ;  /* 0x000000151606723e */ /* 0x000fe400000010ff */
[----:B------:R-:W-:Y:S02]  /*7730*/  F2FP.BF16.F32.PACK_AB R7, R24, R23 ;  /* 0x000000171807723e */ /* 0x000fe400000010ff */
[----:B------:R-:W-:Y:S02]  /*7740*/  MOV R0, UR56 ;  /* 0x0000003800007c02 */ /* 0x000fe40008000f00 */
[----:B------:R-:W-:Y:S01]  /*7750*/  @P6 SHF.L.U32 R2, R99, 0x1f, RZ ;  /* 0x0000001f63026819 */ /* 0x000fe200000006ff */
[----:B------:R2:W-:Y:S01]  /*7760*/  STS.128 [R112+0x2030], R4 ;  /* 0x0020300470007388 */ /* 0x0005e20000000c00 */
[----:B------:R-:W-:Y:S04]  /*7770*/  @P6 LEA R0, R0, UR50, 0x3 ;  /* 0x0000003200006c11 */ /* 0x000fe8000f8e18ff */
[----:B------:R-:W-:Y:S01]  /*7780*/  @P6 IADD3 R0, PT, PT, R0, 0xe0, RZ ;  /* 0x000000e000006810 */ /* 0x000fe20007ffe0ff */
[----:B------:R-:W-:Y:S01]  /*7790*/  @!PT LDS RZ, [RZ] ;  /* 0x00000000fffff984 */ /* 0x000fe20000000800 */
[----:B------:R-:W-:Y:S01]  /*77a0*/  @!PT LDS RZ, [RZ] ;  /* 0x00000000fffff984 */ /* 0x000fe20000000800 */
[----:B------:R-:W-:Y:S01]  /*77b0*/  @!PT LDS RZ, [RZ] ;  /* 0x00000000fffff984 */ /* 0x000fe20000000800 */
[----:B------:R-:W-:Y:S01]  /*77c0*/  @!PT LDS RZ, [RZ] ;  /* 0x00000000fffff984 */ /* 0x000fe20000000800 */
[----:B------:R4:W-:Y:S06]  /*77d0*/  MEMBAR.ALL.CTA ;  /* 0x0000000000007992 */ /* 0x0009ec0000008000 */
[----:B----4-:R-:W4:Y:S01]  /*77e0*/  FENCE.VIEW.ASYNC.S ;  /* 0x00000000000073c6 */ /* 0x010f220000000000 */
[----:B-1----:R-:W-:Y:S02]  /*77f0*/  @P6 PRMT R0, R113, 0x654, R0 ;  /* 0x0000065471006816 */ /* 0x002fe40000000000 */
[----:B--2---:R-:W-:Y:S01]  /*7800*/  LEA R6, R65, UR50, 0x3 ;  /* 0x0000003241067c11 */ /* 0x004fe2000f8e18ff */
[----:B----4-:R-:W-:Y:S06]  /*7810*/  BAR.SYNC.DEFER_BLOCKING 0x1, 0x80 ;  /* 0x0042000000007b1d */ /* 0x010fec0000010000 */
[----:B------:R-:W-:Y:S05]  /*7820*/  @P0 BRA `(.L_x_109) ;  /* 0x0000000000280947 */ /* 0x000fea0003800000 */
[----:B------:R-:W-:Y:S01]  /*7830*/  R2UR UR10, R109 ;  /* 0x000000006d0a72ca */ /* 0x000fe200000e0000 */
[----:B------:R-:W-:Y:S01]  /*7840*/  UIADD3 UR4, UP0, UPT, UR54, 0x680, URZ ;  /* 0x0000068036047890 */ /* 0x000fe2000ff1e0ff */
[----:B------:R-:W-:Y:S01]  /*7850*/  R2UR UR11, R107 ;  /* 0x000000006b0b72ca */ /* 0x000fe200000e0000 */
[----:B------:R-:W-:Y:S01]  /*7860*/  UIADD3 UR9, UPT, UPT, UR41, 0x20, URZ ;  /* 0x0000002029097890 */ /* 0x000fe2000fffe0ff */
[----:B------:R-:W-:Y:S01]  /*7870*/  R2UR UR12, R108 ;  /* 0x000000006c0c72ca */ /* 0x000fe200000e0000 */
[----:B------:R-:W-:Y:S02]  /*7880*/  UIADD3 UR8, UPT, UPT, UR50, 0x2200, URZ ;  /* 0x0000220032087890 */ /* 0x000fe4000fffe0ff */
[----:B------:R-:W-:Y:S10]  /*7890*/  UIADD3.X UR5, UPT, UPT, URZ, UR55, URZ, UP0, !UPT ;  /* 0x00000037ff057290 */ /* 0x000ff400087fe4ff */
[----:B------:R1:W-:Y:S01]  /*78a0*/  UTMASTG.4D.IM2COL [UR8], [UR4] ;  /* 0x00000008040073b5 */ /* 0x0003e20008058000 */
[----:B------:R0:W-:Y:S01]  /*78b0*/  UTMACMDFLUSH ;  /* 0x00000000000079b7 */ /* 0x0001e20000000000 */
[----:B-1----:R-:W-:Y:S04]  /*78c0*/  DEPBAR.LE SB0, 0x1 ;  /* 0x000080400000791a */ /* 0x002fe80000000000 */
.L_x_109:
[----:B------:R-:W-:Y:S05]  /*78d0*/  BSYNC.RECONVERGENT B0 ;  /* 0x0000000000007941 */ /* 0x000fea0003800200 */
.L_x_108:
[----:B------:R-:W-:Y:S01]  /*78e0*/  BAR.SYNC.DEFER_BLOCKING 0x1, 0x80 ;  /* 0x0042000000007b1d */ /* 0x000fe20000010000 */
[----:B------:R-:W-:Y:S04]  /*78f0*/  UIADD3 UR40, UPT, UPT, UR56, 0x1, URZ ;  /* 0x0000000138287890 */ /* 0x000fe8000fffe0ff */
[----:B------:R-:W-:Y:S04]  /*7900*/  UISETP.NE.AND UP0, UPT, UR40, 0x4, UPT ;  /* 0x000000042800788c */ /* 0x000fe8000bf05270 */
[----:B------:R-:W-:Y:S01]  /*7910*/  USEL UR40, UR40, URZ, UP0 ;  /* 0x000000ff28287287 */ /* 0x000fe20008000000 */
[----:B------:R1:W-:Y:S01]  /*7920*/  @P6 SYNCS.ARRIVE.TRANS64.RED.A1T0 RZ, [R0+URZ], RZ ;  /* 0x000000ff00ff69a7 */ /* 0x0003e200081004ff */
[----:B------:R-:W-:Y:S01]  /*7930*/  BSSY B1, `(.L_x_110) ;  /* 0x0000017000017945 */ /* 0x000fe20003800000 */
[----:B------:R-:W2:Y:S02]  /*7940*/  @P6 SYNCS.PHASECHK.TRANS64.TRYWAIT P0, [R6+URZ+0xc0], R2 ;  /* 0x0000c002060065a7 */ /* 0x000ea400080011ff */
[----:B--2---:R-:W-:Y:S01]  /*7950*/  @P6 SEL R66, RZ, 0x1, !P0 ;  /* 0x00000001ff426807 */ /* 0x004fe20004000000 */
[----:B-1----:R-:W-:Y:S06]  /*7960*/  @!P6 BRA `(.L_x_111) ;  /* 0x00000000004ce947 */ /* 0x002fec0003800000 */
        /* <DEDUP_REMOVED lines=9> */
[----:B------:R-:W-:Y:S04]  /*7a00*/  SHF.L.U32 R5, R99, 0x1f, RZ ;  /* 0x0000001f63057819 */ /* 0x000fe800000006ff */
[----:B------:R-:W1:Y:S02]  /*7a10*/  SYNCS.PHASECHK.TRANS64.TRYWAIT P0, [R6+URZ+0xc0], R5 ;  /* 0x0000c005060075a7 */ /* 0x000e6400080011ff */
[----:B-1----:R-:W-:Y:S05]  /*7a20*/  @!P0 BRA `(.L_x_114) ;  /* 0x0000002400bc8947 */ /* 0x002fea0003800000 */
.L_x_113:
[----:B------:R-:W-:Y:S05]  /*7a30*/  BSYNC B0 ;  /* 0x0000000000007941 */ /* 0x000fea0003800000 */
.L_x_112:
[----:B------:R-:W-:Y:S02]  /*7a40*/  ISETP.NE.AND P0, PT, R67, RZ, PT ;  /* 0x000000ff4300720c */ /* 0x000fe40003f05270 */
[----:B------:R-:W-:Y:S11]  /*7a50*/  IADD3 R65, PT, PT, R65, 0x1, RZ ;  /* 0x0000000141417810 */ /* 0x000ff60007ffe0ff */
[----:B------:R2:W4:Y:S04]  /*7a60*/  @P0 LDS.128 R56, [R4] ;  /* 0x0000000004380984 */ /* 0x0005280000000c00 */
[----:B------:R2:W1:Y:S04]  /*7a70*/  @P0 LDS.128 R60, [R3+0x10] ;  /* 0x00001000033c0984 */ /* 0x0004680000000c00 */
[----:B------:R2:W1:Y:S04]  /*7a80*/  @P0 LDS.128 R68, [R2+0x20] ;  /* 0x0000200002440984 */ /* 0x0004680000000c00 */
[----:B------:R2:W1:Y:S02]  /*7a90*/  @P0 LDS.128 R76, [R0+0x30] ;  /* 0x00003000004c0984 */ /* 0x0004640000000c00 */
.L_x_111:
[----:B------:R-:W-:Y:S05]  /*7aa0*/  BSYNC B1 ;  /* 0x0000000000017941 */ /* 0x000fea0003800000 */
.L_x_110:
[----:B--2---:R-:W-:Y:S05]  /*7ab0*/  VIADD R0, R48, 0x40 ;  /* 0x0000004030007836 */ /* 0x004fea0000000000 */
[----:B------:R-:W-:Y:S04]  /*7ac0*/  SHF.R.U32.HI R0, RZ, 0x15, R0 ;  /* 0x00000015ff007819 */ /* 0x000fe80000011600 */
[----:B------:R-:W-:Y:S11]  /*7ad0*/  LOP3.LUT P0, RZ, R0, 0x3, R103, 0x48, !PT ;  /* 0x0000000300ff7812 */ /* 0x000ff60007804867 */
[----:B------:R-:W-:Y:S02]  /*7ae0*/  @!UPT UIADD3 URZ, UPT, UPT, URZ, URZ, URZ ;  /* 0x000000fffffff290 */ /* 0x000fe4000fffe0ff */
[----:B------:R-:W-:Y:S05]  /*7af0*/  @!P0 BRA `(.L_x_115) ;  /* 0x0000000000408947 */ /* 0x000fea0003800000 */
[----:B------:R-:W1:Y:S01]  /*7b00*/  LDCU.64 UR8, c[0x4][0x70] ;  /* 0x01000e00ff0877ac */ /* 0x000e620008000a00 */
[----:B------:R-:W-:Y:S01]  /*7b10*/  MOV R3, 0x0 ;  /* 0x0000000000037802 */ /* 0x000fe20000000f00 */
[----:B------:R-:W-:Y:S02]  /*7b20*/  HFMA2 R12, -RZ, RZ, 0, 5.9604644775390625e-08 ;  /* 0x00000001ff0c7431 */ /* 0x000fe400000001ff */
[----:B------:R-:W-:Y:S02]  /*7b30*/  IMAD.MOV.U32 R8, RZ, RZ, 0x192 ;  /* 0x00000192ff087424 */ /* 0x000fe400078e00ff */
[----:B------:R-:W-:Y:S01]  /*7b40*/  IMAD.MOV.U32 R13, RZ, RZ, RZ ;  /* 0x000000ffff0d7224 */ /* 0x000fe200078e00ff */
[----:B------:R-:W2:Y:S01]  /*7b50*/  LDCU.64 UR6, c[0x4][0x78] ;  /* 0x01000f00ff0677ac */ /* 0x000ea20008000a00 */
[----:B------:R-:W3:Y:S01]  /*7b60*/  LDC.64 R2, c[0x4][R3] ;  /* 0x0100000003027b82 */ /* 0x000ee20000000a00 */
[----:B------:R-:W5:Y:S01]  /*7b70*/  LDCU.64 UR4, c[0x4][0x10] ;  /* 0x01000200ff0477ac */ /* 0x000f620008000a00 */
[----:B-1----:R-:W-:Y:S01]  /*7b80*/  MOV R5, UR9 ;  /* 0x0000000900057c02 */ /* 0x002fe20008000f00 */
[----:B------:R-:W-:Y:S01]  /*7b90*/  IMAD.U32 R4, RZ, RZ, UR8 ;  /* 0x00000008ff047e24 */ /* 0x000fe2000f8e00ff */
[----:B--2---:R-:W-:Y:S01]  /*7ba0*/  MOV R7, UR7 ;  /* 0x0000000700077c02 */ /* 0x004fe20008000f00 */
[----:B------:R-:W-:Y:S01]  /*7bb0*/  IMAD.U32 R6, RZ, RZ, UR6 ;  /* 0x00000006ff067e24 */ /* 0x000fe2000f8e00ff */
[----:B-----5:R-:W-:Y:S01]  /*7bc0*/  MOV R11, UR5 ;  /* 0x00000005000b7c02 */ /* 0x020fe20008000f00 */
[----:B------:R-:W-:Y:S02]  /*7bd0*/  IMAD.U32 R10, RZ, RZ, UR4 ;  /* 0x00000004ff0a7e24 */ /* 0x000fe4000f8e00ff */
[----:B------:R-:W-:Y:S07]  /*7be0*/  LEPC R20, `(.L_x_115) ;  /* 0x000000001014794e */ /* 0x000fee0000000000 */
[----:B---34-:R-:W-:Y:S05]  /*7bf0*/  CALL.ABS.NOINC R2 ;  /* 0x0000000002007343 */ /* 0x018fea0003c00000 */
.L_x_115:
[----:B----4-:R-:W-:Y:S01]  /*7c00*/  SHF.L.U32 R50, R56, 0x10, RZ ;  /* 0x0000001038327819 */ /* 0x010fe200000006ff */
[----:B------:R-:W-:Y:S05]  /*7c10*/  WARPSYNC.ALL ;  /* 0x0000000000007948 */ /* 0x000fea0003800000 */
[----:B------:R-:W-:Y:S01]  /*7c20*/  R2UR UR4, R48 ;  /* 0x00000000300472ca */ /* 0x000fe200000e0000 */
[----:B------:R-:W-:Y:S01]  /*7c30*/  BSSY.RECONVERGENT B0, `(.L_x_116) ;  /* 0x000008f000007945 */ /* 0x000fe20003800200 */
[----:B------:R-:W-:Y:S02]  /*7c40*/  LOP3.LUT R51, R56, 0xffff0000, RZ, 0xc0, !PT ;  /* 0xffff000038337812 */ /* 0x000fe400078ec0ff */
[----:B------:R-:W-:Y:S02]  /*7c50*/  SHF.L.U32 R52, R57, 0x10, RZ ;  /* 0x0000001039347819 */ /* 0x000fe400000006ff */
[----:B------:R-:W-:Y:S02]  /*7c60*/  ISETP.NE.AND P6, PT, R111, RZ, PT ;  /* 0x000000ff6f00720c */ /* 0x000fe40003fc5270 */
[----:B------:R-:W-:Y:S05]  /*7c70*/  ISETP.NE.AND P0, PT, R102, RZ, PT ;  /* 0x000000ff6600720c */ /* 0x000fea0003f05270 */
[----:B-1----:R-:W1:Y:S02]  /*7c80*/  LDTM.x32 R4, tmem[UR4+0x40] ;  /* 0x00004004000479ee */ /* 0x002e6400082c0000 */
[C---:B-1----:R-:W-:Y:S01]  /*7c90*/  FMUL R0, R47.reuse, R4 ;  /* 0x000000042f007220 */ /* 0x042fe20000400000 */
[C---:B------:R-:W-:Y:S01]  /*7ca0*/  FMUL R4, R47.reuse, R8 ;  /* 0x000000082f047220 */ /* 0x040fe20000400000 */
        /* <DEDUP_REMOVED lines=13> */
[----:B------:R-:W-:Y:S01]  /*7d80*/  FMUL R24, R47, R28 ;  /* 0x0000001c2f187220 */ /* 0x000fe20000400000 */
[----:B------:R-:W-:Y:S01]  /*7d90*/  FFMA R0, R49, R50, R0 ;  /* 0x0000003231007223 */ /* 0x000fe20000000000 */
[----:B------:R-:W-:Y:S01]  /*7da0*/  SHF.L.U32 R50, R59, 0x10, RZ ;  /* 0x000000103b327819 */ /* 0x000fe200000006ff */
[C---:B------:R-:W-:Y:S01]  /*7db0*/  FMUL R18, R47.reuse, R22 ;  /* 0x000000162f127220 */ /* 0x040fe20000400000 */
[C---:B------:R-:W-:Y:S01]  /*7dc0*/  FMUL R21, R47.reuse, R25 ;  /* 0x000000192f157220 */ /* 0x040fe20000400000 */
[----:B------:R-:W-:Y:S01]  /*7dd0*/  FMUL R28, R47, R32 ;  /* 0x000000202f1c7220 */ /* 0x000fe20000400000 */
[----:B------:R-:W-:Y:S01]  /*7de0*/  LOP3.LUT R32, R57, 0xffff0000, RZ, 0xc0, !PT ;  /* 0xffff000039207812 */ /* 0x000fe200078ec0ff */
[----:B------:R-:W-:Y:S01]  /*7df0*/  FFMA R2, R49, R51, R2 ;  /* 0x0000003331027223 */ /* 0x000fe20000000002 */
[----:B------:R-:W-:Y:S01]  /*7e00*/  LOP3.LUT R51, R59, 0xffff0000, RZ, 0xc0, !PT ;  /* 0xffff00003b337812 */ /* 0x000fe200078ec0ff */
[C---:B------:R-:W-:Y:S01]  /*7e10*/  FMUL R22, R47.reuse, R26 ;  /* 0x0000001a2f167220 */ /* 0x040fe20000400000 */
[C---:B------:R-:W-:Y:S01]  /*7e20*/  FMUL R25, R47.reuse, R29 ;  /* 0x0000001d2f197220 */ /* 0x040fe20000400000 */
[C---:B------:R-:W-:Y:S01]  /*7e30*/  FMUL R7, R47.reuse, R7 ;  /* 0x000000072f077220 */ /* 0x040fe20000400000 */
[C---:B------:R-:W-:Y:S01]  /*7e40*/  FMUL R26, R47.reuse, R30 ;  /* 0x0000001e2f1a7220 */ /* 0x040fe20000400000 */
[C---:B------:R-:W-:Y:S01]  /*7e50*/  FMUL R29, R47.reuse, R33 ;  /* 0x000000212f1d7220 */ /* 0x040fe20000400000 */
[C---:B------:R-:W-:Y:S01]  /*7e60*/  SHF.L.U32 R33, R58.reuse, 0x10, RZ ;  /* 0x000000103a217819 */ /* 0x040fe200000006ff */
[----:B------:R-:W-:Y:S01]  /*7e70*/  FMUL R30, R47, R34 ;  /* 0x000000222f1e7220 */ /* 0x000fe20000400000 */
[----:B------:R-:W-:Y:S01]  /*7e80*/  LOP3.LUT R34, R58, 0xffff0000, RZ, 0xc0, !PT ;  /* 0xffff00003a227812 */ /* 0x000fe200078ec0ff */
[C---:B------:R-:W-:Y:S01]  /*7e90*/  FFMA R3, R49.reuse, R52, R3 ;  /* 0x0000003431037223 */ /* 0x040fe20000000003 */
[----:B------:R-:W-:Y:S01]  /*7ea0*/  F2FP.BF16.F32.PACK_AB R52, R2, R0 ;  /* 0x000000000234723e */ /* 0x000fe200000010ff */
[----:B------:R-:W-:Y:S01]  /*7eb0*/  FFMA R7, R49, R32, R7 ;  /* 0x0000002031077223 */ /* 0x000fe20000000007 */
[C---:B------:R-:W-:Y:S01]  /*7ec0*/  SHF.L.U32 R0, R60.reuse, 0x10, RZ ;  /* 0x000000103c007819 */ /* 0x040fe200000006ff */
[----:B------:R-:W-:Y:S01]  /*7ed0*/  FMUL R11, R47, R11 ;  /* 0x0000000b2f0b7220 */ /* 0x000fe20000400000 */
[----:B------:R-:W-:Y:S01]  /*7ee0*/  LOP3.LUT R2, R60, 0xffff0000, RZ, 0xc0, !PT ;  /* 0xffff00003c027812 */ /* 0x000fe200078ec0ff */
[----:B------:R-:W-:Y:S01]  /*7ef0*/  FFMA R4, R49, R33, R4 ;  /* 0x0000002131047223 */ /* 0x000fe20000000004 */
[----:B------:R-:W-:Y:S01]  /*7f00*/  F2FP.BF16.F32.PACK_AB R53, R7, R3 ;  /* 0x000000030735723e */ /* 0x000fe200000010ff */
[----:B------:R-:W-:Y:S01]  /*7f10*/  FFMA R5, R49, R34, R5 ;  /* 0x0000002231057223 */ /* 0x000fe20000000005 */
[----:B------:R-:W-:Y:S01]  /*7f20*/  SHF.L.U32 R3, R61, 0x10, RZ ;  /* 0x000000103d037819 */ /* 0x000fe200000006ff */
[C---:B------:R-:W-:Y:S01]  /*7f30*/  FFMA R6, R49.reuse, R50, R6 ;  /* 0x0000003231067223 */ /* 0x040fe20000000006 */
[C---:B------:R-:W-:Y:S01]  /*7f40*/  FFMA R11, R49.reuse, R51, R11 ;  /* 0x00000033310b7223 */ /* 0x040fe2000000000b */
[----:B------:R-:W-:Y:S01]  /*7f50*/  FFMA R8, R49, R0, R8 ;  /* 0x0000000031087223 */ /* 0x000fe20000000008 */
[----:B------:R-:W-:Y:S01]  /*7f60*/  LOP3.LUT R0, R61, 0xffff0000, RZ, 0xc0, !PT ;  /* 0xffff00003d007812 */ /* 0x000fe200078ec0ff */
[----:B------:R-:W-:Y:S01]  /*7f70*/  FMUL R15, R47, R15 ;  /* 0x0000000f2f0f7220 */ /* 0x000fe20000400000 */
[----:B------:R-:W-:Y:S01]  /*7f80*/  F2FP.BF16.F32.PACK_AB R54, R5, R4 ;  /* 0x000000040536723e */ /* 0x000fe200000010ff */
[C---:B------:R-:W-:Y:S01]  /*7f90*/  FFMA R9, R49.reuse, R2, R9 ;  /* 0x0000000231097223 */ /* 0x040fe20000000009 */
[C---:B------:R-:W-:Y:S01]  /*7fa0*/  SHF.L.U32 R2, R62.reuse, 0x10, RZ ;  /* 0x000000103e027819 */ /* 0x040fe200000006ff */
[----:B------:R-:W-:Y:S01]  /*7fb0*/  FFMA R10, R49, R3, R10 ;  /* 0x00000003310a7223 */ /* 0x000fe2000000000a */
[----:B------:R-:W-:Y:S01]  /*7fc0*/  SHF.L.U32 R3, R63, 0x10, RZ ;  /* 0x000000103f037819 */ /* 0x000fe200000006ff */
[C---:B------:R-:W-:Y:S01]  /*7fd0*/  FFMA R15, R49.reuse, R0, R15 ;  /* 0x00000000310f7223 */ /* 0x040fe2000000000f */
[----:B------:R-:W-:Y:S01]  /*7fe0*/  LOP3.LUT R0, R62, 0xffff0000, RZ, 0xc0, !PT ;  /* 0xffff00003e007812 */ /* 0x000fe200078ec0ff */
[----:B------:R-:W-:Y:S01]  /*7ff0*/  FFMA R12, R49, R2, R12 ;  /* 0x00000002310c7223 */ /* 0x000fe2000000000c */
[C---:B------:R-:W-:Y:S01]  /*8000*/  SHF.L.U32 R2, R68.reuse, 0x10, RZ ;  /* 0x0000001044027819 */ /* 0x040fe200000006ff */
[----:B------:R-:W-:Y:S01]  /*8010*/  FMUL R19, R47, R19 ;  /* 0x000000132f137220 */ /* 0x000fe20000400000 */
[----:B------:R-:W-:Y:S01]  /*8020*/  F2FP.BF16.F32.PACK_AB R55, R11, R6 ;  /* 0x000000060b37723e */ /* 0x000fe200000010ff */
[----:B------:R-:W-:Y:S01]  /*8030*/  FFMA R13, R49, R0, R13 ;  /* 0x00000000310d7223 */ /* 0x000fe2000000000d */
[----:B------:R-:W-:Y:S01]  /*8040*/  LOP3.LUT R0, R63, 0xffff0000, RZ, 0xc0, !PT ;  /* 0xffff00003f007812 */ /* 0x000fe200078ec0ff */
[----:B------:R-:W-:Y:S01]  /*8050*/  FFMA R14, R49, R3, R14 ;  /* 0x00000003310e7223 */ /* 0x000fe2000000000e */
[----:B------:R-:W-:Y:S01]  /*8060*/  LOP3.LUT R3, R68, 0xffff0000, RZ, 0xc0, !PT ;  /* 0xffff000044037812 */ /* 0x000fe200078ec0ff */
[----:B------:R-:W-:Y:S01]  /*8070*/  FMUL R23, R47, R23 ;  /* 0x000000172f177220 */ /* 0x000fe20000400000 */
[----:B------:R-:W-:Y:S01]  /*8080*/  F2FP.BF16.F32.PACK_AB R8, R9, R8 ;  /* 0x000000080908723e */ /* 0x000fe200000010ff */
[----:B------:R-:W-:Y:S01]  /*8090*/  FFMA R19, R49, R0, R19 ;  /* 0x0000000031137223 */ /* 0x000fe20000000013 */
[----:B------:R-:W-:Y:S01]  /*80a0*/  SHF.L.U32 R0, R69, 0x10, RZ ;  /* 0x0000001045007819 */ /* 0x000fe200000006ff */
[----:B------:R-:W-:Y:S01]  /*80b0*/  FFMA R16, R49, R2, R16 ;  /* 0x0000000231107223 */ /* 0x000fe20000000010 */
[----:B------:R-:W-:Y:S01]  /*80c0*/  LOP3.LUT R2, R69, 0xffff0000, RZ, 0xc0, !PT ;  /* 0xffff000045027812 */ /* 0x000fe200078ec0ff */
[----:B------:R-:W-:Y:S01]  /*80d0*/  FFMA R17, R49, R3, R17 ;  /* 0x0000000331117223 */ /* 0x000fe20000000011 */
[----:B------:R-:W-:Y:S01]  /*80e0*/  SHF.L.U32 R3, R71, 0x10, RZ ;  /* 0x0000001047037819 */ /* 0x000fe200000006ff */
[C---:B------:R-:W-:Y:S01]  /*80f0*/  FFMA R18, R49.reuse, R0, R18 ;  /* 0x0000000031127223 */ /* 0x040fe20000000012 */
[C---:B------:R-:W-:Y:S01]  /*8100*/  SHF.L.U32 R0, R70.reuse, 0x10, RZ ;  /* 0x0000001046007819 */ /* 0x040fe200000006ff */
[----:B------:R-:W-:Y:S01]  /*8110*/  FFMA R23, R49, R2, R23 ;  /* 0x0000000231177223 */ /* 0x000fe20000000017 */
[----:B------:R-:W-:Y:S01]  /*8120*/  LOP3.LUT R2, R70, 0xffff0000, RZ, 0xc0, !PT ;  /* 0xffff000046027812 */ /* 0x000fe200078ec0ff */
[----:B------:R-:W-:Y:S01]  /*8130*/  FMUL R27, R47, R27 ;  /* 0x0000001b2f1b7220 */ /* 0x000fe20000400000 */
[----:B------:R-:W-:Y:S01]  /*8140*/  F2FP.BF16.F32.PACK_AB R9, R15, R10 ;  /* 0x0000000a0f09723e */ /* 0x000fe200000010ff */
[----:B------:R-:W-:Y:S01]  /*8150*/  FFMA R20, R49, R0, R20 ;  /* 0x0000000031147223 */ /* 0x000fe20000000014 */
[----:B------:R-:W-:Y:S01]  /*8160*/  LOP3.LUT R0, R71, 0xffff0000, RZ, 0xc0, !PT ;  /* 0xffff000047007812 */ /* 0x000fe200078ec0ff */
[C---:B------:R-:W-:Y:S01]  /*8170*/  FFMA R21, R49.reuse, R2, R21 ;  /* 0x0000000231157223 */ /* 0x040fe20000000015 */
[C---:B------:R-:W-:Y:S01]  /*8180*/  SHF.L.U32 R2, R76.reuse, 0x10, RZ ;  /* 0x000000104c027819 */ /* 0x040fe200000006ff */
[----:B------:R-:W-:Y:S01]  /*8190*/  FFMA R22, R49, R3, R22 ;  /* 0x0000000331167223 */ /* 0x000fe20000000016 */
[----:B------:R-:W-:Y:S01]  /*81a0*/  SHF.L.U32 R3, R77, 0x10, RZ ;  /* 0x000000104d037819 */ /* 0x000fe200000006ff */
[----:B------:R1:W-:Y:S01]  /*81b0*/  STS.128 [R100+0x4000], R52 ;  /* 0x0040003464007388 */ /* 0x0003e20000000c00 */
[----:B------:R-:W-:Y:S01]  /*81c0*/  F2FP.BF16.F32.PACK_AB R10, R13, R12 ;  /* 0x0000000c0d0a723e */ /* 0x000fe200000010ff */
[C---:B------:R-:W-:Y:S01]  /*81d0*/  FFMA R27, R49.reuse, R0, R27 ;  /* 0x00000000311b7223 */ /* 0x040fe2000000001b */
[----:B------:R-:W-:Y:S01]  /*81e0*/  LOP3.LUT R0, R76, 0xffff0000, RZ, 0xc0, !PT ;  /* 0xffff00004c007812 */ /* 0x000fe200078ec0ff */
[----:B------:R-:W-:Y:S01]  /*81f0*/  FFMA R24, R49, R2, R24 ;  /* 0x0000000231187223 */ /* 0x000fe20000000018 */
[----:B------:R-:W-:Y:S01]  /*8200*/  F2FP.BF16.F32.PACK_AB R11, R19, R14 ;  /* 0x0000000e130b723e */ /* 0x000fe200000010ff */
[----:B------:R-:W-:Y:S01]  /*8210*/  FMUL R31, R47, R31 ;  /* 0x0000001f2f1f7220 */ /* 0x000fe20000400000 */
[C---:B------:R-:W-:Y:S01]  /*8220*/  SHF.L.U32 R2, R78.reuse, 0x10, RZ ;  /* 0x000000104e027819 */ /* 0x040fe200000006ff */
[----:B------:R-:W-:Y:S01]  /*8230*/  FFMA R25, R49, R0, R25 ;  /* 0x0000000031197223 */ /* 0x000fe20000000019 */
[----:B------:R-:W-:Y:S01]  /*8240*/  LOP3.LUT R0, R77, 0xffff0000, RZ, 0xc0, !PT ;  /* 0xffff00004d007812 */ /* 0x000fe200078ec0ff */
[----:B------:R1:W-:Y:S01]  /*8250*/  STS.128 [R105+0x4010], R8 ;  /* 0x0040100869007388 */ /* 0x0003e20000000c00 */
[----:B------:R-:W-:Y:S01]  /*8260*/  SHF.L.U32 R4, R79, 0x10, RZ ;  /* 0x000000104f047819 */ /* 0x000fe200000006ff */
[C---:B------:R-:W-:Y:S01]  /*8270*/  FFMA R26, R49.reuse, R3, R26 ;  /* 0x00000003311a7223 */ /* 0x040fe2000000001a */
[----:B------:R-:W-:Y:S01]  /*8280*/  LOP3.LUT R3, R78, 0xffff0000, RZ, 0xc0, !PT ;  /* 0xffff00004e037812 */ /* 0x000fe200078ec0ff */
[----:B------:R-:W-:Y:S01]  /*8290*/  FFMA R31, R49, R0, R31 ;  /* 0x00000000311f7223 */ /* 0x000fe2000000001f */
[----:B------:R-:W-:Y:S01]  /*82a0*/  F2FP.BF16.F32.PACK_AB R16, R17, R16 ;  /* 0x000000101110723e */ /* 0x000fe200000010ff */
[----:B------:R-:W-:Y:S01]  /*82b0*/  FMUL R35, R47, R35 ;  /* 0x000000232f237220 */ /* 0x000fe20000400000 */
[----:B------:R-:W-:Y:S01]  /*82c0*/  LOP3.LUT R5, R79, 0xffff0000, RZ, 0xc0, !PT ;  /* 0xffff00004f057812 */ /* 0x000fe200078ec0ff */
[----:B------:R-:W-:Y:S01]  /*82d0*/  FFMA R28, R49, R2, R28 ;  /* 0x00000002311c7223 */ /* 0x000fe2000000001c */
[----:B------:R-:W-:Y:S01]  /*82e0*/  F2FP.BF16.F32.PACK_AB R17, R23, R18 ;  /* 0x000000121711723e */ /* 0x000fe200000010ff */
[----:B------:R-:W-:Y:S01]  /*82f0*/  FFMA R29, R49, R3, R29 ;  /* 0x00000003311d7223 */ /* 0x000fe2000000001d */
[----:B------:R-:W-:Y:S01]  /*8300*/  F2FP.BF16.F32.PACK_AB R18, R21, R20 ;  /* 0x000000141512723e */ /* 0x000fe200000010ff */
[----:B------:R-:W-:Y:S01]  /*8310*/  FFMA R30, R49, R4, R30 ;  /* 0x00000004311e7223 */ /* 0x000fe2000000001e */
[----:B------:R-:W-:Y:S01]  /*8320*/  F2FP.BF16.F32.PACK_AB R19, R27, R22 ;  /* 0x000000161b13723e */ /* 0x000fe200000010ff */
[----:B------:R-:W-:Y:S01]  /*8330*/  FFMA R35, R49, R5, R35 ;  /* 0x0000000531237223 */ /* 0x000fe20000000023 */
[----:B------:R-:W-:Y:S02]  /*8340*/  F2FP.BF16.F32.PACK_AB R24, R25, R24 ;  /* 0x000000181918723e */ /* 0x000fe400000010ff */
[----:B------:R-:W-:Y:S01]  /*8350*/  F2FP.BF16.F32.PACK_AB R25, R31, R26 ;  /* 0x0000001a1f19723e */ /* 0x000fe200000010ff */
[----:B------:R1:W-:Y:S01]  /*8360*/  STS.128 [R104+0x4020], R16 ;  /* 0x0040201068007388 */ /* 0x0003e20000000c00 */
[----:B------:R-:W-:Y:S02]  /*8370*/  F2FP.BF16.F32.PACK_AB R26, R29, R28 ;  /* 0x0000001c1d1a723e */ /* 0x000fe400000010ff */
[----:B------:R-:W-:Y:S02]  /*8380*/  F2FP.BF16.F32.PACK_AB R27, R35, R30 ;  /* 0x0000001e231b723e */ /* 0x000fe400000010ff */
[----:B------:R-:W-:Y:S02]  /*8390*/  MOV R0, UR40 ;  /* 0x0000002800007c02 */ /* 0x000fe40008000f00 */
[----:B------:R-:W-:Y:S01]  /*83a0*/  LEA R2, R65, UR50, 0x3 ;  /* 0x0000003241027c11 */ /* 0x000fe2000f8e18ff */
[----:B------:R1:W-:Y:S01]  /*83b0*/  STS.128 [R112+0x4030], R24 ;  /* 0x0040301870007388 */ /* 0x0003e20000000c00 */
[----:B------:R-:W-:Y:S02]  /*83c0*/  @P6 LEA R0, R0, UR50, 0x3 ;  /* 0x0000003200006c11 */ /* 0x000fe4000f8e18ff */
[----:B------:R-:W-:Y:S02]  /*83d0*/  @P6 SHF.L.U32 R3, R99, 0x1f, RZ ;  /* 0x0000001f63036819 */ /* 0x000fe400000006ff */
[----:B------:R-:W-:Y:S01]  /*83e0*/  @P6 IADD3 R0, PT, PT, R0, 0xe0, RZ ;  /* 0x000000e000006810 */ /* 0x000fe20007ffe0ff */
[----:B------:R-:W-:Y:S01]  /*83f0*/  @!PT LDS RZ, [RZ] ;  /* 0x00000000fffff984 */ /* 0x000fe20000000800 */
[----:B------:R-:W-:Y:S01]  /*8400*/  @!PT LDS RZ, [RZ] ;  /* 0x00000000fffff984 */ /* 0x000fe20000000800 */
[----:B------:R-:W-:Y:S01]  /*8410*/  @!PT LDS RZ, [RZ] ;  /* 0x00000000fffff984 */ /* 0x000fe20000000800 */
[----:B------:R-:W-:Y:S01]  /*8420*/  @!PT LDS RZ, [RZ] ;  /* 0x00000000fffff984 */ /* 0x000fe20000000800 */
[----:B------:R2:W-:Y:S06]  /*8430*/  MEMBAR.ALL.CTA ;  /* 0x0000000000007992 */ /* 0x0005ec0000008000 */
[----:B--2---:R-:W2:Y:S01]  /*8440*/  FENCE.VIEW.ASYNC.S ;  /* 0x00000000000073c6 */ /* 0x004ea20000000000 */
[----:B------:R-:W-:Y:S01]  /*8450*/  @P6 PRMT R0, R113, 0x654, R0 ;  /* 0x0000065471006816 */ /* 0x000fe20000000000 */
[----:B--2---:R-:W-:Y:S06]  /*8460*/  BAR.SYNC.DEFER_BLOCKING 0x1, 0x80 ;  /* 0x0042000000007b1d */ /* 0x004fec0000010000 */
        /* <DEDUP_REMOVED lines=10> */
[----:B--2---:R-:W-:Y:S04]  /*8510*/  DEPBAR.LE SB0, 0x1 ;  /* 0x000080400000791a */ /* 0x004fe80000000000 */
.L_x_117:
[----:B------:R-:W-:Y:S05]  /*8520*/  BSYNC.RECONVERGENT B0 ;  /* 0x0000000000007941 */ /* 0x000fea0003800200 */
.L_x_116:
[----:B------:R-:W-:Y:S01]  /*8530*/  BAR.SYNC.DEFER_BLOCKING 0x1, 0x80 ;  /* 0x0042000000007b1d */ /* 0x000fe20000010000 */
[----:B------:R-:W-:Y:S04]  /*8540*/  UIADD3 UR56, UPT, UPT, UR40, 0x1, URZ ;  /* 0x0000000128387890 */ /* 0x000fe8000fffe0ff */
[----:B------:R-:W-:Y:S04]  /*8550*/  UISETP.NE.AND UP0, UPT, UR56, 0x4, UPT ;  /* 0x000000043800788c */ /* 0x000fe8000bf05270 */
[----:B------:R-:W-:Y:S01]  /*8560*/  USEL UR56, UR56, URZ, UP0 ;  /* 0x000000ff38387287 */ /* 0x000fe20008000000 */
[----:B------:R2:W-:Y:S01]  /*8570*/  @P6 SYNCS.ARRIVE.TRANS64.RED.A1T0 RZ, [R0+URZ], RZ ;  /* 0x000000ff00ff69a7 */ /* 0x0005e200081004ff */
[----:B------:R-:W-:Y:S01]  /*8580*/  BSSY B1, `(.L_x_118) ;  /* 0x0000017000017945 */ /* 0x000fe20003800000 */
[----:B------:R-:W4:Y:S02]  /*8590*/  @P6 SYNCS.PHASECHK.TRANS64.TRYWAIT P0, [R2+URZ+0xc0], R3 ;  /* 0x0000c003020065a7 */ /* 0x000f2400080011ff */
[----:B----4-:R-:W-:Y:S01]  /*85a0*/  @P6 SEL R66, RZ, 0x1, !P0 ;  /* 0x00000001ff426807 */ /* 0x010fe20004000000 */
[----:B--2---:R-:W-:Y:S06]  /*85b0*/  @!P6 BRA `(.L_x_119) ;  /* 0x00000000004ce947 */ /* 0x004fec0003800000 */
        /* <DEDUP_REMOVED lines=10> */
[----:B------:R-:W2:Y:S02]  /*8660*/  SYNCS.PHASECHK.TRANS64.TRYWAIT P0, [R2+URZ+0xc0], R5 ;  /* 0x0000c005020075a7 */ /* 0x000ea400080011ff */
[----:B--2---:R-:W-:Y:S05]  /*8670*/  @!P0 BRA `(.L_x_122) ;  /* 0x0000001800bc8947 */ /* 0x004fea0003800000 */
.L_x_121:
[----:B------:R-:W-:Y:S05]  /*8680*/  BSYNC B0 ;  /* 0x0000000000007941 */ /* 0x000fea0003800000 */
.L_x_120:
[----:B------:R-:W-:Y:S11]  /*8690*/  ISETP.NE.AND P0, PT, R67, RZ, PT ;  /* 0x000000ff4300720c */ /* 0x000ff60003f05270 */
[----:B------:R-:W-:Y:S02]  /*86a0*/  @!UPT UIADD3 URZ, UPT, UPT, URZ, URZ, URZ ;  /* 0x000000fffffff290 */ /* 0x000fe4000fffe0ff */
[----:B------:R4:W1:Y:S04]  /*86b0*/  @P0 LDS.128 R56, [R4] ;  /* 0x0000000004380984 */ /* 0x0008680000000c00 */
[----:B------:R4:W1:Y:S04]  /*86c0*/  @P0 LDS.128 R60, [R3+0x10] ;  /* 0x00001000033c0984 */ /* 0x0008680000000c00 */
[----:B------:R4:W1:Y:S04]  /*86d0*/  @P0 LDS.128 R68, [R0+0x20] ;  /* 0x0000200000440984 */ /* 0x0008680000000c00 */
[----:B------:R4:W1:Y:S02]  /*86e0*/  @P0 LDS.128 R76, [R65+0x30] ;  /* 0x00003000414c0984 */ /* 0x0008640000000c00 */
.L_x_119:
[----:B------:R-:W-:Y:S05]  /*86f0*/  BSYNC B1 ;  /* 0x0000000000017941 */ /* 0x000fea0003800000 */
.L_x_118:
[----:B----4-:R-:W-:Y:S05]  /*8700*/  VIADD R0, R48, 0x60 ;  /* 0x0000006030007836 */ /* 0x010fea0000000000 */
[----:B------:R-:W-:Y:S04]  /*8710*/  SHF.R.U32.HI R0, RZ, 0x15, R0 ;  /* 0x00000015ff007819 */ /* 0x000fe80000011600 */
[----:B------:R-:W-:Y:S11]  /*8720*/  LOP3.LUT P0, RZ, R0, 0x3, R103, 0x48, !PT ;  /* 0x0000000300ff7812 */ /* 0x000ff60007804867 */
[----:B------:R-:W-:Y:S02]  /*8730*/  @!UPT UIADD3 URZ, UPT, UPT, URZ, URZ, URZ ;  /* 0x000000fffffff290 */ /* 0x000fe4000fffe0ff */
[----:B------:R-:W-:Y:S05]  /*8740*/  @!P0 BRA `(.L_x_123) ;  /* 0x0000000000408947 */ /* 0x000fea0003800000 */
[----:B------:R-:W4:Y:S01]  /*8750*/  LDCU.64 UR8, c[0x4][0x70] ;  /* 0x01000e00ff0877ac */ /* 0x000f220008000a00 */
[----:B------:R-:W-:Y:S01]  /*8760*/  MOV R3, 0x0 ;  /* 0x0000000000037802 */ /* 0x000fe20000000f00 */
[----:B------:R-:W-:Y:S02]  /*8770*/  HFMA2 R12, -RZ, RZ, 0, 5.9604644775390625e-08 ;  /* 0x00000001ff0c7431 */ /* 0x000fe400000001ff */
[----:B-1----:R-:W-:Y:S02]  /*8780*/  IMAD.MOV.U32 R8, RZ, RZ, 0x192 ;  /* 0x00000192ff087424 */ /* 0x002fe400078e00ff */
[----:B------:R-:W-:Y:S01]  /*8790*/  IMAD.MOV.U32 R13, RZ, RZ, RZ ;  /* 0x000000ffff0d7224 */ /* 0x000fe200078e00ff */
[----:B------:R-:W1:Y:S01]  /*87a0*/  LDCU.64 UR6, c[0x4][0x78] ;  /* 0x01000f00ff0677ac */ /* 0x000e620008000a00 */
[----:B--2---:R-:W2:Y:S01]  /*87b0*/  LDC.64 R2, c[0x4][R3] ;  /* 0x0100000003027b82 */ /* 0x004ea20000000a00 */
[----:B------:R-:W5:Y:S01]  /*87c0*/  LDCU.64 UR4, c[0x4][0x10] ;  /* 0x01000200ff0477ac */ /* 0x000f620008000a00 */
[----:B----4-:R-:W-:Y:S01]  /*87d0*/  MOV R5, UR9 ;  /* 0x0000000900057c02 */ /* 0x010fe20008000f00 */
[----:B------:R-:W-:Y:S01]  /*87e0*/  IMAD.U32 R4, RZ, RZ, UR8 ;  /* 0x00000008ff047e24 */ /* 0x000fe2000f8e00ff */
[----:B-1----:R-:W-:Y:S01]  /*87f0*/  MOV R7, UR7 ;  /* 0x0000000700077c02 */ /* 0x002fe20008000f00 */
[----:B------:R-:W-:Y:S01]  /*8800*/  IMAD.U32 R6, RZ, RZ, UR6 ;  /* 0x00000006ff067e24 */ /* 0x000fe2000f8e00ff */
[----:B-----5:R-:W-:Y:S01]  /*8810*/  MOV R11, UR5 ;  /* 0x00000005000b7c02 */ /* 0x020fe20008000f00 */
[----:B------:R-:W-:Y:S02]  /*8820*/  IMAD.U32 R10, RZ, RZ, UR4 ;  /* 0x00000004ff0a7e24 */ /* 0x000fe4000f8e00ff */
[----:B------:R-:W-:Y:S07]  /*8830*/  LEPC R20, `(.L_x_123) ;  /* 0x000000001014794e */ /* 0x000fee0000000000 */
[----:B--23--:R-:W-:Y:S05]  /*8840*/  CALL.ABS.NOINC R2 ;  /* 0x0000000002007343 */ /* 0x00cfea0003c00000 */
.L_x_123:
[----:B------:R-:W-:Y:S01]  /*8850*/  ISETP.NE.AND P0, PT, R102, RZ, PT ;  /* 0x000000ff6600720c */ /* 0x000fe20003f05270 */
[----:B------:R-:W-:Y:S05]  /*8860*/  WARPSYNC.ALL ;  /* 0x0000000000007948 */ /* 0x000fea0003800000 */
[----:B------:R-:W-:Y:S01]  /*8870*/  R2UR UR4, R48 ;  /* 0x00000000300472ca */ /* 0x000fe200000e0000 */
[----:B------:R-:W-:Y:S01]  /*8880*/  BSSY.RECONVERGENT B0, `(.L_x_124) ;  /* 0x000008d000007945 */ /* 0x000fe20003800200 */
[----:B------:R-:W-:Y:S02]  /*8890*/  R2UR UR5, R64 ;  /* 0x00000000400572ca */ /* 0x000fe400000e0000 */
[C---:B-1----:R-:W-:Y:S02]  /*88a0*/  SHF.L.U32 R0, R56.reuse, 0x10, RZ ;  /* 0x0000001038007819 */ /* 0x042fe400000006ff */
[----:B--2---:R-:W-:Y:S02]  /*88b0*/  LOP3.LUT R2, R56, 0xffff0000, RZ, 0xc0, !PT ;  /* 0xffff000038027812 */ /* 0x004fe400078ec0ff */
[C---:B------:R-:W-:Y:S02]  /*88c0*/  SHF.L.U32 R3, R57.reuse, 0x10, RZ ;  /* 0x0000001039037819 */ /* 0x040fe400000006ff */
[----:B------:R-:W-:Y:S02]  /*88d0*/  LOP3.LUT R48, R57, 0xffff0000, RZ, 0xc0, !PT ;  /* 0xffff000039307812 */ /* 0x000fe400078ec0ff */
[C---:B------:R-:W-:Y:S01]  /*88e0*/  SHF.L.U32 R50, R58.reuse, 0x10, RZ ;  /* 0x000000103a327819 */ /* 0x040fe200000006ff */
[----:B------:R-:W1:Y:S01]  /*88f0*/  LDTM.x32 R4, tmem[UR4+0x60] ;  /* 0x00006004000479ee */ /* 0x000e6200082c0000 */
[----:B------:R-:W-:Y:S01]  /*8900*/  LOP3.LUT R51, R58, 0xffff0000, RZ, 0xc0, !PT ;  /* 0xffff00003a337812 */ /* 0x000fe200078ec0ff */
[----:B------:R-:W-:Y:S01]  /*8910*/  NOP ;  /* 0x0000000000007918 */ /* 0x000fe20000000000 */
[C---:B------:R-:W-:Y:S01]  /*8920*/  SHF.L.U32 R52, R59.reuse, 0x10, RZ ;  /* 0x000000103b347819 */ /* 0x040fe200000006ff */
[----:B------:R-:W-:Y:S01]  /*8930*/  UIADD3 UR5, UPT, UPT, UR5, 0x130, URZ ;  /* 0x0000013005057890 */ /* 0x000fe2000fffe0ff */
[----:B------:R-:W-:Y:S02]  /*8940*/  LOP3.LUT R53, R59, 0xffff0000, RZ, 0xc0, !PT ;  /* 0xffff00003b357812 */ /* 0x000fe400078ec0ff */
[C---:B------:R-:W-:Y:S01]  /*8950*/  SHF.L.U32 R54, R60.reuse, 0x10, RZ ;  /* 0x000000103c367819 */ /* 0x040fe200000006ff */
[----:B------:R-:W-:Y:S01]  /*8960*/  UPRMT UR5, UR45, 0x654, UR5 ;  /* 0x000006542d057896 */ /* 0x000fe20008000005 */
[----:B------:R-:W-:Y:S02]  /*8970*/  LOP3.LUT R55, R60, 0xffff0000, RZ, 0xc0, !PT ;  /* 0xffff00003c377812 */ /* 0x000fe400078ec0ff */
[C---:B------:R-:W-:Y:S02]  /*8980*/  SHF.L.U32 R56, R61.reuse, 0x10, RZ ;  /* 0x000000103d387819 */ /* 0x040fe400000006ff */
[----:B------:R-:W-:Y:S02]  /*8990*/  LOP3.LUT R57, R61, 0xffff0000, RZ, 0xc0, !PT ;  /* 0xffff00003d397812 */ /* 0x000fe400078ec0ff */
[C---:B------:R-:W-:Y:S02]  /*89a0*/  SHF.L.U32 R58, R62.reuse, 0x10, RZ ;  /* 0x000000103e3a7819 */ /* 0x040fe400000006ff */
[----:B------:R-:W-:Y:S01]  /*89b0*/  LOP3.LUT R59, R62, 0xffff0000, RZ, 0xc0, !PT ;  /* 0xffff00003e3b7812 */ /* 0x000fe200078ec0ff */
[----:B-1----:R-:W-:Y:S01]  /*89c0*/  SYNCS.ARRIVE.TRANS64.RED.A1T0 RZ, [UR5], RZ ;  /* 0x000000ffffff79a7 */ /* 0x002fe20008100405 */
[C---:B------:R-:W-:Y:S02]  /*89d0*/  SHF.L.U32 R60, R63.reuse, 0x10, RZ ;  /* 0x000000103f3c7819 */ /* 0x040fe400000006ff */
[----:B------:R-:W-:Y:S02]  /*89e0*/  LOP3.LUT R61, R63, 0xffff0000, RZ, 0xc0, !PT ;  /* 0xffff00003f3d7812 */ /* 0x000fe400078ec0ff */
[C---:B------:R-:W-:Y:S01]  /*89f0*/  SHF.L.U32 R62, R68.reuse, 0x10, RZ ;  /* 0x00000010443e7819 */ /* 0x040fe200000006ff */
[C---:B------:R-:W-:Y:S01]  /*8a00*/  FMUL R4, R47.reuse, R4 ;  /* 0x000000042f047220 */ /* 0x040fe20000400000 */
[C---:B------:R-:W-:Y:S01]  /*8a10*/  FMUL R5, R47.reuse, R5 ;  /* 0x000000052f057220 */ /* 0x040fe20000400000 */
[----:B------:R-:W-:Y:S01]  /*8a20*/  FMUL R6, R47, R6 ;  /* 0x000000062f067220 */ /* 0x000fe20000400000 */
[----:B------:R-:W-:Y:S01]  /*8a30*/  LOP3.LUT R63, R68, 0xffff0000, RZ, 0xc0, !PT ;  /* 0xffff0000443f7812 */ /* 0x000fe200078ec0ff */
[C---:B------:R-:W-:Y:S01]  /*8a40*/  FFMA R4, R49.reuse, R0, R4 ;  /* 0x0000000031047223 */ /* 0x040fe20000000004 */
[----:B------:R-:W-:Y:S01]  /*8a50*/  FFMA R5, R49, R2, R5 ;  /* 0x0000000231057223 */ /* 0x000fe20000000005 */
[----:B------:R-:W-:Y:S01]  /*8a60*/  SHF.L.U32 R64, R69, 0x10, RZ ;  /* 0x0000001045407819 */ /* 0x000fe200000006ff */
[----:B------:R-:W-:Y:S01]  /*8a70*/  FFMA R6, R49, R3, R6 ;  /* 0x0000000331067223 */ /* 0x000fe20000000006 */
[----:B------:R-:W-:Y:S01]  /*8a80*/  FMUL R7, R47, R7 ;  /* 0x000000072f077220 */ /* 0x000fe20000400000 */
[----:B------:R-:W-:Y:S01]  /*8a90*/  LOP3.LUT R65, R69, 0xffff0000, RZ, 0xc0, !PT ;  /* 0xffff000045417812 */ /* 0x000fe200078ec0ff */
[----:B------:R-:W-:Y:S01]  /*8aa0*/  FMUL R8, R47, R8 ;  /* 0x000000082f087220 */ /* 0x000fe20000400000 */
[----:B------:R-:W-:Y:S01]  /*8ab0*/  F2FP.BF16.F32.PACK_AB R4, R5, R4 ;  /* 0x000000040504723e */ /* 0x000fe200000010ff */
[----:B------:R-:W-:Y:S01]  /*8ac0*/  FFMA R7, R49, R48, R7 ;  /* 0x0000003031077223 */ /* 0x000fe20000000007 */
[----:B------:R-:W-:Y:S01]  /*8ad0*/  FMUL R9, R47, R9 ;  /* 0x000000092f097220 */ /* 0x000fe20000400000 */
[----:B------:R-:W-:Y:S01]  /*8ae0*/  FFMA R8, R49, R50, R8 ;  /* 0x0000003231087223 */ /* 0x000fe20000000008 */
[C---:B------:R-:W-:Y:S01]  /*8af0*/  SHF.L.U32 R66, R70.reuse, 0x10, RZ ;  /* 0x0000001046427819 */ /* 0x040fe200000006ff */
[----:B------:R-:W-:Y:S01]  /*8b00*/  FMUL R0, R47, R10 ;  /* 0x0000000a2f007220 */ /* 0x000fe20000400000 */
[----:B------:R-:W-:Y:S01]  /*8b10*/  F2FP.BF16.F32.PACK_AB R5, R7, R6 ;  /* 0x000000060705723e */ /* 0x000fe200000010ff */
[----:B------:R-:W-:Y:S01]  /*8b20*/  FFMA R9, R49, R51, R9 ;  /* 0x0000003331097223 */ /* 0x000fe20000000009 */
[----:B------:R-:W-:Y:S01]  /*8b30*/  FMUL R2, R47, R11 ;  /* 0x0000000b2f027220 */ /* 0x000fe20000400000 */
[----:B------:R-:W-:Y:S01]  /*8b40*/  FFMA R0, R49, R52, R0 ;  /* 0x0000003431007223 */ /* 0x000fe20000000000 */
[----:B------:R-:W-:Y:S01]  /*8b50*/  LOP3.LUT R67, R70, 0xffff0000, RZ, 0xc0, !PT ;  /* 0xffff000046437812 */ /* 0x000fe200078ec0ff */
[----:B------:R-:W-:Y:S01]  /*8b60*/  FMUL R3, R47, R12 ;  /* 0x0000000c2f037220 */ /* 0x000fe20000400000 */
[----:B------:R-:W-:Y:S01]  /*8b70*/  F2FP.BF16.F32.PACK_AB R6, R9, R8 ;  /* 0x000000080906723e */ /* 0x000fe200000010ff */
[----:B------:R-:W-:Y:S01]  /*8b80*/  FFMA R2, R49, R53, R2 ;  /* 0x0000003531027223 */ /* 0x000fe20000000002 */
[----:B------:R-:W-:Y:S01]  /*8b90*/  FMUL R10, R47, R13 ;  /* 0x0000000d2f0a7220 */ /* 0x000fe20000400000 */
[----:B------:R-:W-:Y:S01]  /*8ba0*/  FFMA R3, R49, R54, R3 ;  /* 0x0000003631037223 */ /* 0x000fe20000000003 */
[----:B------:R-:W-:Y:S01]  /*8bb0*/  SHF.L.U32 R68, R71, 0x10, RZ ;  /* 0x0000001047447819 */ /* 0x000fe200000006ff */
[----:B------:R-:W-:Y:S01]  /*8bc0*/  FMUL R11, R47, R14 ;  /* 0x0000000e2f0b7220 */ /* 0x000fe20000400000 */
[----:B------:R-:W-:Y:S01]  /*8bd0*/  F2FP.BF16.F32.PACK_AB R7, R2, R0 ;  /* 0x000000000207723e */ /* 0x000fe200000010ff */
[----:B------:R-:W-:Y:S01]  /*8be0*/  FFMA R10, R49, R55, R10 ;  /* 0x00000037310a7223 */ /* 0x000fe2000000000a */
[C---:B------:R-:W-:Y:S01]  /*8bf0*/  FMUL R15, R47.reuse, R15 ;  /* 0x0000000f2f0f7220 */ /* 0x040fe20000400000 */
[C---:B------:R-:W-:Y:S01]  /*8c00*/  FMUL R12, R47.reuse, R16 ;  /* 0x000000102f0c7220 */ /* 0x040fe20000400000 */
[----:B------:R-:W-:Y:S01]  /*8c10*/  FMUL R13, R47, R17 ;  /* 0x000000112f0d7220 */ /* 0x000fe20000400000 */
[----:B------:R1:W-:Y:S01]  /*8c20*/  STS.128 [R100+0x6000], R4 ;  /* 0x0060000464007388 */ /* 0x0003e20000000c00 */
[----:B------:R-:W-:Y:S01]  /*8c30*/  LOP3.LUT R69, R71, 0xffff0000, RZ, 0xc0, !PT ;  /* 0xffff000047457812 */ /* 0x000fe200078ec0ff */
[C---:B------:R-:W-:Y:S01]  /*8c40*/  FFMA R11, R49.reuse, R56, R11 ;  /* 0x00000038310b7223 */ /* 0x040fe2000000000b */
[----:B------:R-:W-:Y:S01]  /*8c50*/  SHF.L.U32 R70, R76, 0x10, RZ ;  /* 0x000000104c467819 */ /* 0x000fe200000006ff */
[C---:B------:R-:W-:Y:S01]  /*8c60*/  FFMA R15, R49.reuse, R57, R15 ;  /* 0x00000039310f7223 */ /* 0x040fe2000000000f */
[----:B------:R-:W-:Y:S01]  /*8c70*/  F2FP.BF16.F32.PACK_AB R8, R10, R3 ;  /* 0x000000030a08723e */ /* 0x000fe200000010ff */
[C---:B------:R-:W-:Y:S01]  /*8c80*/  FFMA R12, R49.reuse, R58, R12 ;  /* 0x0000003a310c7223 */ /* 0x040fe2000000000c */
[----:B------:R-:W-:Y:S01]  /*8c90*/  FFMA R13, R49, R59, R13 ;  /* 0x0000003b310d7223 */ /* 0x000fe2000000000d */
[C---:B------:R-:W-:Y:S01]  /*8ca0*/  FMUL R14, R47.reuse, R18 ;  /* 0x000000122f0e7220 */ /* 0x040fe20000400000 */
[C---:B------:R-:W-:Y:S01]  /*8cb0*/  FMUL R19, R47.reuse, R19 ;  /* 0x000000132f137220 */ /* 0x040fe20000400000 */
[C---:B------:R-:W-:Y:S01]  /*8cc0*/  FMUL R16, R47.reuse, R20 ;  /* 0x000000142f107220 */ /* 0x040fe20000400000 */
[----:B------:R-:W-:Y:S01]  /*8cd0*/  FMUL R17, R47, R21 ;  /* 0x000000152f117220 */ /* 0x000fe20000400000 */
[----:B------:R-:W-:Y:S01]  /*8ce0*/  FFMA R14, R49, R60, R14 ;  /* 0x0000003c310e7223 */ /* 0x000fe2000000000e */
        /* <DEDUP_REMOVED lines=9> */
[----:B------:R-:W-:Y:S01]  /*8d80*/  F2FP.BF16.F32.PACK_AB R9, R15, R11 ;  /* 0x0000000b0f09723e */ /* 0x000fe200000010ff */
[----:B------:R-:W-:Y:S01]  /*8d90*/  FFMA R23, R49, R65, R23 ;  /* 0x0000004131177223 */ /* 0x000fe20000000017 */
[----:B------:R-:W-:Y:S01]  /*8da0*/  FMUL R27, R47, R27 ;  /* 0x0000001b2f1b7220 */ /* 0x000fe20000400000 */
[----:B------:R-:W-:Y:S01]  /*8db0*/  F2FP.BF16.F32.PACK_AB R10, R13, R12 ;  /* 0x0000000c0d0a723e */ /* 0x000fe200000010ff */
[----:B------:R-:W-:Y:S01]  /*8dc0*/  FFMA R20, R49, R66, R20 ;  /* 0x0000004231147223 */ /* 0x000fe20000000014 */
[----:B------:R-:W-:Y:S01]  /*8dd0*/  F2FP.BF16.F32.PACK_AB R11, R19, R14 ;  /* 0x0000000e130b723e */ /* 0x000fe200000010ff */
[----:B------:R-:W-:Y:S01]  /*8de0*/  FMUL R24, R47, R28 ;  /* 0x0000001c2f187220 */ /* 0x000fe20000400000 */
[----:B------:R-:W-:Y:S01]  /*8df0*/  LOP3.LUT R71, R76, 0xffff0000, RZ, 0xc0, !PT ;  /* 0xffff00004c477812 */ /* 0x000fe200078ec0ff */
[----:B------:R-:W-:Y:S01]  /*8e00*/  FFMA R21, R49, R67, R21 ;  /* 0x0000004331157223 */ /* 0x000fe20000000015 */
[----:B------:R-:W-:Y:S01]  /*8e10*/  SHF.L.U32 R72, R77, 0x10, RZ ;  /* 0x000000104d487819 */ /* 0x000fe200000006ff */
[----:B------:R1:W-:Y:S01]  /*8e20*/  STS.128 [R105+0x6010], R8 ;  /* 0x0060100869007388 */ /* 0x0003e20000000c00 */
[----:B------:R-:W-:Y:S01]  /*8e30*/  FMUL R25, R47, R29 ;  /* 0x0000001d2f197220 */ /* 0x000fe20000400000 */
[----:B------:R-:W-:Y:S01]  /*8e40*/  FFMA R22, R49, R68, R22 ;  /* 0x0000004431167223 */ /* 0x000fe20000000016 */
[----:B------:R-:W-:Y:S01]  /*8e50*/  LOP3.LUT R73, R77, 0xffff0000, RZ, 0xc0, !PT ;  /* 0xffff00004d497812 */ /* 0x000fe200078ec0ff */
[----:B------:R-:W-:Y:S01]  /*8e60*/  FMUL R26, R47, R30 ;  /* 0x0000001e2f1a7220 */ /* 0x000fe20000400000 */
[----:B------:R-:W-:Y:S01]  /*8e70*/  FFMA R27, R49, R69, R27 ;  /* 0x00000045311b7223 */ /* 0x000fe2000000001b */
[C---:B------:R-:W-:Y:S01]  /*8e80*/  SHF.L.U32 R74, R78.reuse, 0x10, RZ ;  /* 0x000000104e4a7819 */ /* 0x040fe200000006ff */
[----:B------:R-:W-:Y:S01]  /*8e90*/  FMUL R31, R47, R31 ;  /* 0x0000001f2f1f7220 */ /* 0x000fe20000400000 */
[----:B------:R-:W-:Y:S01]  /*8ea0*/  FFMA R24, R49, R70, R24 ;  /* 0x0000004631187223 */ /* 0x000fe20000000018 */
[----:B------:R-:W-:Y:S01]  /*8eb0*/  LOP3.LUT R75, R78, 0xffff0000, RZ, 0xc0, !PT ;  /* 0xffff00004e4b7812 */ /* 0x000fe200078ec0ff */
[----:B------:R-:W-:Y:S01]  /*8ec0*/  FMUL R28, R47, R32 ;  /* 0x000000202f1c7220 */ /* 0x000fe20000400000 */
[----:B------:R-:W-:Y:S01]  /*8ed0*/  FFMA R25, R49, R71, R25 ;  /* 0x0000004731197223 */ /* 0x000fe20000000019 */
[----:B------:R-:W-:Y:S01]  /*8ee0*/  SHF.L.U32 R76, R79, 0x10, RZ ;  /* 0x000000104f4c7819 */ /* 0x000fe200000006ff */
[----:B------:R-:W-:Y:S01]  /*8ef0*/  FMUL R29, R47, R33 ;  /* 0x000000212f1d7220 */ /* 0x000fe20000400000 */
[----:B------:R-:W-:Y:S01]  /*8f00*/  F2FP.BF16.F32.PACK_AB R16, R17, R16 ;  /* 0x000000101110723e */ /* 0x000fe200000010ff */
[----:B------:R-:W-:Y:S01]  /*8f10*/  FFMA R26, R49, R72, R26 ;  /* 0x00000048311a7223 */ /* 0x000fe2000000001a */
[----:B------:R-:W-:Y:S01]  /*8f20*/  LOP3.LUT R77, R79, 0xffff0000, RZ, 0xc0, !PT ;  /* 0xffff00004f4d7812 */ /* 0x000fe200078ec0ff */
        /* <DEDUP_REMOVED lines=34> */
.L_x_125:
[----:B------:R-:W-:Y:S05]  /*9150*/  BSYNC.RECONVERGENT B0 ;  /* 0x0000000000007941 */ /* 0x000fea0003800200 */
.L_x_124:
[----:B------:R-:W-:Y:S01]  /*9160*/  BAR.SYNC.DEFER_BLOCKING 0x1, 0x80 ;  /* 0x0042000000007b1d */ /* 0x000fe20000010000 */
[----:B------:R-:W-:Y:S01]  /*9170*/  UISETP.NE.AND UP0, UPT, UR52, -0x4, UPT ;  /* 0xfffffffc3400788c */ /* 0x000fe2000bf05270 */
[----:B------:R-:W-:Y:S08]  /*9180*/  IADD3 R45, PT, PT, R45, 0x1, RZ ;  /* 0x000000012d2d7810 */ /* 0x000ff00007ffe0ff */
[----:B------:R-:W-:Y:S05]  /*9190*/  BRA.U !UP0, `(.L_x_126) ;  /* 0x0000000108247547 */ /* 0x000fea000b800000 */
[----:B------:R-:W-:Y:S01]  /*91a0*/  ISETP.NE.AND P0, PT, R111, RZ, PT ;  /* 0x000000ff6f00720c */ /* 0x000fe20003f05270 */
[----:B------:R-:W-:Y:S01]  /*91b0*/  IMAD.U32 R0, RZ, RZ, UR56 ;  /* 0x00000038ff007e24 */ /* 0x000fe2000f8e00ff */
[----:B------:R-:W-:Y:S04]  /*91c0*/  UIADD3 UR56, UPT, UPT, UR56, 0x1, URZ ;  /* 0x0000000138387890 */ /* 0x000fe8000fffe0ff */
[----:B------:R-:W-:Y:S04]  /*91d0*/  UISETP.NE.AND UP0, UPT, UR56, 0x4, UPT ;  /* 0x000000043800788c */ /* 0x000fe8000bf05270 */
[----:B------:R-:W-:Y:S03]  /*91e0*/  USEL UR56, UR56, URZ, UP0 ;  /* 0x000000ff38387287 */ /* 0x000fe60008000000 */
[----:B------:R-:W-:Y:S05]  /*91f0*/  @P0 LEA R0, R0, UR50, 0x3 ;  /* 0x0000003200000c11 */ /* 0x000fea000f8e18ff */
[----:B------:R-:W-:Y:S05]  /*9200*/  @P0 VIADD R0, R0, 0xe0 ;  /* 0x000000e000000836 */ /* 0x000fea0000000000 */
[----:B------:R-:W-:Y:S04]  /*9210*/  @P0 PRMT R0, R113, 0x654, R0 ;  /* 0x0000065471000816 */ /* 0x000fe80000000000 */
[----:B------:R2:W-:Y:S03]  /*9220*/  @P0 SYNCS.ARRIVE.TRANS64.RED.A1T0 RZ, [R0+URZ], RZ ;  /* 0x000000ff00ff09a7 */ /* 0x0005e600081004ff */
.L_x_126:
[----:B------:R-:W-:Y:S01]  /*9230*/  ISETP.NE.AND P1, PT, R106, RZ, PT ;  /* 0x000000ff6a00720c */ /* 0x000fe20003f25270 */
[----:B------:R-:W-:Y:S01]  /*9240*/  UIADD3 UR52, UPT, UPT, UR52, 0x4, URZ ;  /* 0x0000000434347890 */ /* 0x000fe2000fffe0ff */
[----:B------:R-:W-:Y:S01]  /*9250*/  ISETP.NE.AND P0, PT, R45, 0x2, PT ;  /* 0x000000022d00780c */ /* 0x000fe20003f05270 */
[----:B------:R-:W-:Y:S01]  /*9260*/  UMOV UR57, UR51 ;  /* 0x0000003300397c82 */ /* 0x000fe20008000000 */
[----:B------:R-:W-:Y:S01]  /*9270*/  LOP3.LUT R97, R97, 0x1, RZ, 0x3c, !PT ;  /* 0x0000000161617812 */ /* 0x000fe200078e3cff */
[----:B------:R-:W-:Y:S01]  /*9280*/  IMAD.IADD R14, R43, 0x1, R90 ;  /* 0x000000012b0e7824 */ /* 0x000fe200078e025a */
[----:B--2---:R-:W-:Y:S01]  /*9290*/  SEL R0, RZ, 0x1, P0 ;  /* 0x00000001ff007807 */ /* 0x004fe20000000000 */
[----:B-1----:R-:W-:Y:S01]  /*92a0*/  IMAD.IADD R17, R44, 0x1, R91 ;  /* 0x000000012c117824 */ /* 0x002fe200078e025b */
[----:B------:R-:W-:Y:S02]  /*92b0*/  SEL R45, R45, RZ, P0 ;  /* 0x000000ff2d2d7207 */ /* 0x000fe40000000000 */
[----:B------:R-:W-:Y:S03]  /*92c0*/  LOP3.LUT R98, R98, R0, RZ, 0x3c, !PT ;  /* 0x0000000062627212 */ /* 0x000fe600078e3cff */
[----:B------:R-:W-:Y:S05]  /*92d0*/  @P1 BRA `(.L_x_127) ;  /* 0xffffffc000241947 */ /* 0x000fea000383ffff */
[----:B------:R-:W-:-:S09]  /*92e0*/  UISETP.NE.AND UP0, UPT, UR53, URZ, UPT ;  /* 0x000000ff3500728c */ /* 0x000fd2000bf05270 */
[----:B------:R-:W-:Y:S05]  /*92f0*/  BRA.U !UP0, `(.L_x_128) ;  /* 0x0000000108487547 */ /* 0x000fea000b800000 */
[----:B------:R-:W1:Y:S02]  /*9300*/  LDCU.64 UR4, c[0x0][0x890] ;  /* 0x00011200ff0477ac */ /* 0x000e640008000a00 */
[----:B-1----:R-:W-:-:S04]  /*9310*/  UISETP.NE.U32.AND UP0, UPT, UR4, URZ, UPT ;  /* 0x000000ff0400728c */ /* 0x002fc8000bf05070 */
[----:B------:R-:W-:-:S09]  /*9320*/  UISETP.NE.AND.EX UP0, UPT, UR5, URZ, UPT, UP0 ;  /* 0x000000ff0500728c */ /* 0x000fd2000bf05300 */
[----:B------:R-:W-:Y:S05]  /*9330*/  BRA.U UP0, `(.L_x_129) ;  /* 0x00000001000c7547 */ /* 0x000fea000b800000 */
[----:B------:R-:W-:-:S13]  /*9340*/  FSETP.NEU.AND P0, PT, R49, RZ, PT ;  /* 0x000000ff3100720b */ /* 0x000fda0003f0d000 */
[----:B------:R-:W-:Y:S05]  /*9350*/  @!P0 EXIT ;  /* 0x000000000000894d */ /* 0x000fea0003800000 */
[----:B------:R-:W-:Y:S05]  /*9360*/  BRA `(.L_x_128) ;  /* 0x00000000002c7947 */ /* 0x000fea0003800000 */
.L_x_129:
[----:B------:R-:W-:Y:S01]  /*9370*/  ISETP.NE.AND P0, PT, R110, RZ, PT ;  /* 0x000000ff6e00720c */ /* 0x000fe20003f05270 */
[----:B------:R-:W-:-:S12]  /*9380*/  BSSY.RECONVERGENT B0, `(.L_x_128) ;  /* 0x0000009000007945 */ /* 0x000fd80003800200 */
[----:B------:R-:W-:Y:S05]  /*9390*/  @P0 BRA `(.L_x_130) ;  /* 0x0000000000140947 */ /* 0x000fea0003800000 */
[----:B------:R-:W1:Y:S02]  /*93a0*/  LDCU.64 UR4, c[0x0][0x888] ;  /* 0x00011100ff0477ac */ /* 0x000e640008000a00 */
[----:B-1----:R-:W-:-:S04]  /*93b0*/  ISETP.NE.U32.AND P0, PT, RZ, UR4, PT ;  /* 0x00000004ff007c0c */ /* 0x002fc8000bf05070 */
[----:B------:R-:W-:-:S13]  /*93c0*/  ISETP.NE.AND.EX P0, PT, RZ, UR5, PT, P0 ;  /* 0x00000005ff007c0c */ /* 0x000fda000bf05300 */
[----:B------:R-:W-:Y:S05]  /*93d0*/  @!P0 EXIT ;  /* 0x000000000000894d */ /* 0x000fea0003800000 */
[----:B------:R-:W-:Y:S05]  /*93e0*/  BRA `(.L_x_131) ;  /* 0x0000000000087947 */ /* 0x000fea0003800000 */
.L_x_130:
[----:B------:R-:W-:-:S13]  /*93f0*/  FSETP.NEU.AND P0, PT, R49, RZ, PT ;  /* 0x000000ff3100720b */ /* 0x000fda0003f0d000 */
[----:B------:R-:W-:Y:S05]  /*9400*/  @!P0 EXIT ;  /* 0x000000000000894d */ /* 0x000fea0003800000 */
.L_x_131:
[----:B------:R-:W-:Y:S05]  /*9410*/  BSYNC.RECONVERGENT B0 ;  /* 0x0000000000007941 */ /* 0x000fea0003800200 */
.L_x_128:
[----:B------:R-:W-:Y:S01]  /*9420*/  ULEA UR4, UR56, UR50, 0x3 ;  /* 0x0000003238047291 */ /* 0x000fe2000f8e18ff */
[----:B------:R-:W-:-:S04]  /*9430*/  DEPBAR.LE SB0, 0x0 ;  /* 0x000080000000791a */ /* 0x000fc80000000000 */
[----:B------:R-:W-:-:S04]  /*9440*/  UIADD3 UR4, UPT, UPT, UR4, 0xe0, URZ ;  /* 0x000000e004047890 */ /* 0x000fc8000fffe0ff */
[----:B------:R-:W-:-:S09]  /*9450*/  UPRMT UR4, UR45, 0x654, UR4 ;  /* 0x000006542d047896 */ /* 0x000fd20008000004 */
[----:B------:R-:W-:Y:S01]  /*9460*/  SYNCS.ARRIVE.TRANS64.RED.A1T0 RZ, [UR4], RZ ;  /* 0x000000ffffff79a7 */ /* 0x000fe20008100404 */
[----:B------:R-:W-:Y:S05]  /*9470*/  EXIT ;  /* 0x000000000000794d */ /* 0x000fea0003800000 */
.L_x_20:
[----:B------:R-:W-:Y:S07]  /*9480*/  MOV R2, UR9 ;  /* 0x0000000900027c02 */ /* 0x000fee0008000f00 */
.L_x_132:
[----:B-1----:R1:W2:Y:S02]  /*9490*/  SYNCS.PHASECHK.TRANS64.TRYWAIT P1, [R2+URZ+0x60], R4 ;  /* 0x00006004020075a7 */ /* 0x0022a400080211ff */
[----:B--2---:R-:W-:Y:S05]  /*94a0*/  @!P1 NANOSLEEP.SYNCS 0x989680 ;  /* 0x009896800000995d */ /* 0x004fea0003900000 */
[----:B------:R-:W2:Y:S02]  /*94b0*/  @!P1 SYNCS.PHASECHK.TRANS64 P1, [R2+URZ+0x60], R4 ;  /* 0x00006004020095a7 */ /* 0x000ea400080210ff */
[----:B--2---:R-:W-:Y:S05]  /*94c0*/  @!P1 BRA `(.L_x_132) ;  /* 0xfffffffc00f09947 */ /* 0x004fea000383ffff */
[----:B------:R-:W-:Y:S05]  /*94d0*/  BRA `(.L_x_19) ;  /* 0xffffff8000fc7947 */ /* 0x000fea000383ffff */
.L_x_26:
[----:B------:R-:W-:Y:S07]  /*94e0*/  MOV R2, UR9 ;  /* 0x0000000900027c02 */ /* 0x000fee0008000f00 */
.L_x_133:
[----:B-1----:R1:W2:Y:S02]  /*94f0*/  SYNCS.PHASECHK.TRANS64.TRYWAIT P0, [R2+URZ+0x60], R4 ;  /* 0x00006004020075a7 */ /* 0x0022a400080011ff */
[----:B--2---:R-:W-:Y:S05]  /*9500*/  @!P0 NANOSLEEP.SYNCS 0x989680 ;  /* 0x009896800000895d */ /* 0x004fea0003900000 */
[----:B------:R-:W2:Y:S02]  /*9510*/  @!P0 SYNCS.PHASECHK.TRANS64 P0, [R2+URZ+0x60], R4 ;  /* 0x00006004020085a7 */ /* 0x000ea400080010ff */
[----:B--2---:R-:W-:Y:S05]  /*9520*/  @!P0 BRA `(.L_x_133) ;  /* 0xfffffffc00f08947 */ /* 0x004fea000383ffff */
[----:B------:R-:W-:Y:S05]  /*9530*/  BRA `(.L_x_25) ;  /* 0xffffff8800607947 */ /* 0x000fea000383ffff */
.L_x_30:
[----:B-1----:R-:W-:-:S07]  /*9540*/  MOV R2, UR22 ;  /* 0x0000001600027c02 */ /* 0x002fce0008000f00 */
.L_x_134:
[----:B-1----:R1:W2:Y:S02]  /*9550*/  SYNCS.PHASECHK.TRANS64.TRYWAIT P0, [R2+URZ+0x110], R3 ;  /* 0x00011003020075a7 */ /* 0x0022a400080011ff */
[----:B--2---:R-:W-:Y:S05]  /*9560*/  @!P0 NANOSLEEP.SYNCS 0x989680 ;  /* 0x009896800000895d */ /* 0x004fea0003900000 */
[----:B------:R-:W2:Y:S02]  /*9570*/  @!P0 SYNCS.PHASECHK.TRANS64 P0, [R2+URZ+0x110], R3 ;  /* 0x00011003020085a7 */ /* 0x000ea400080010ff */
[----:B--2---:R-:W-:Y:S05]  /*9580*/  @!P0 BRA `(.L_x_134) ;  /* 0xfffffffc00f08947 */ /* 0x004fea000383ffff */
[----:B------:R-:W-:Y:S05]  /*9590*/  BRA `(.L_x_135) ;  /* 0xffffff8c00207947 */ /* 0x000fea000383ffff */
.L_x_34:
[----:B------:R-:W-:-:S07]  /*95a0*/  MOV R0, UR4 ;  /* 0x0000000400007c02 */ /* 0x000fce0008000f00 */
.L_x_136:
[----:B-1----:R1:W2:Y:S02]  /*95b0*/  SYNCS.PHASECHK.TRANS64.TRYWAIT P0, [R0+URZ], R2 ;  /* 0x00000002000075a7 */ /* 0x0022a400080011ff */
[----:B--2---:R-:W-:Y:S05]  /*95c0*/  @!P0 NANOSLEEP.SYNCS 0x989680 ;  /* 0x009896800000895d */ /* 0x004fea0003900000 */
[----:B------:R-:W2:Y:S02]  /*95d0*/  @!P0 SYNCS.PHASECHK.TRANS64 P0, [R0+URZ], R2 ;  /* 0x00000002000085a7 */ /* 0x000ea400080010ff */
[----:B--2---:R-:W-:Y:S05]  /*95e0*/  @!P0 BRA `(.L_x_136) ;  /* 0xfffffffc00f08947 */ /* 0x004fea000383ffff */
[----:B------:R-:W-:Y:S05]  /*95f0*/  BRA `(.L_x_137) ;  /* 0xffffff9000787947 */ /* 0x000fea000383ffff */
.L_x_35:
[----:B------:R-:W-:-:S07]  /*9600*/  MOV R0, UR4 ;  /* 0x0000000400007c02 */ /* 0x000fce0008000f00 */
.L_x_138:
[----:B-1----:R1:W2:Y:S02]  /*9610*/  SYNCS.PHASECHK.TRANS64.TRYWAIT P0, [R0+URZ], R2 ;  /* 0x00000002000075a7 */ /* 0x0022a400080011ff */
[----:B--2---:R-:W-:Y:S05]  /*9620*/  @!P0 NANOSLEEP.SYNCS 0x989680 ;  /* 0x009896800000895d */ /* 0x004fea0003900000 */
[----:B------:R-:W2:Y:S02]  /*9630*/  @!P0 SYNCS.PHASECHK.TRANS64 P0, [R0+URZ], R2 ;  /* 0x00000002000085a7 */ /* 0x000ea400080010ff */
[----:B--2---:R-:W-:Y:S05]  /*9640*/  @!P0 BRA `(.L_x_138) ;  /* 0xfffffffc00f08947 */ /* 0x004fea000383ffff */
[----:B------:R-:W-:Y:S05]  /*9650*/  BRA `(.L_x_139) ;  /* 0xffffff9000887947 */ /* 0x000fea000383ffff */
.L_x_36:
[----:B------:R-:W-:-:S07]  /*9660*/  MOV R0, UR4 ;  /* 0x0000000400007c02 */ /* 0x000fce0008000f00 */
.L_x_140:
[----:B-1----:R1:W2:Y:S02]  /*9670*/  SYNCS.PHASECHK.TRANS64.TRYWAIT P0, [R0+URZ], R2 ;  /* 0x00000002000075a7 */ /* 0x0022a400080011ff */
[----:B--2---:R-:W-:Y:S05]  /*9680*/  @!P0 NANOSLEEP.SYNCS 0x989680 ;  /* 0x009896800000895d */ /* 0x004fea0003900000 */
[----:B------:R-:W2:Y:S02]  /*9690*/  @!P0 SYNCS.PHASECHK.TRANS64 P0, [R0+URZ], R2 ;  /* 0x00000002000085a7 */ /* 0x000ea400080010ff */
[----:B--2---:R-:W-:Y:S05]  /*96a0*/  @!P0 BRA `(.L_x_140) ;  /* 0xfffffffc00f08947 */ /* 0x004fea000383ffff */
[----:B------:R-:W-:Y:S05]  /*96b0*/  BRA `(.L_x_141) ;  /* 0xffffff9000987947 */ /* 0x000fea000383ffff */
.L_x_37:
[----:B------:R-:W-:-:S07]  /*96c0*/  MOV R0, UR4 ;  /* 0x0000000400007c02 */ /* 0x000fce0008000f00 */
.L_x_142:
[----:B-1----:R1:W2:Y:S02]  /*96d0*/  SYNCS.PHASECHK.TRANS64.TRYWAIT P0, [R0+URZ], R2 ;  /* 0x00000002000075a7 */ /* 0x0022a400080011ff */
[----:B--2---:R-:W-:Y:S05]  /*96e0*/  @!P0 NANOSLEEP.SYNCS 0x989680 ;  /* 0x009896800000895d */ /* 0x004fea0003900000 */
[----:B------:R-:W2:Y:S02]  /*96f0*/  @!P0 SYNCS.PHASECHK.TRANS64 P0, [R0+URZ], R2 ;  /* 0x00000002000085a7 */ /* 0x000ea400080010ff */
[----:B--2---:R-:W-:Y:S05]  /*9700*/  @!P0 BRA `(.L_x_142) ;  /* 0xfffffffc00f08947 */ /* 0x004fea000383ffff */
[----:B------:R-:W-:Y:S05]  /*9710*/  BRA `(.L_x_143) ;  /* 0xffffff9000a87947 */ /* 0x000fea000383ffff */
.L_x_38:
[----:B------:R-:W-:-:S07]  /*9720*/  MOV R0, UR4 ;  /* 0x0000000400007c02 */ /* 0x000fce0008000f00 */
.L_x_144:
[----:B-1----:R1:W2:Y:S02]  /*9730*/  SYNCS.PHASECHK.TRANS64.TRYWAIT P0, [R0+URZ], R2 ;  /* 0x00000002000075a7 */ /* 0x0022a400080011ff */
[----:B--2---:R-:W-:Y:S05]  /*9740*/  @!P0 NANOSLEEP.SYNCS 0x989680 ;  /* 0x009896800000895d */ /* 0x004fea0003900000 */
[----:B------:R-:W2:Y:S02]  /*9750*/  @!P0 SYNCS.PHASECHK.TRANS64 P0, [R0+URZ], R2 ;  /* 0x00000002000085a7 */ /* 0x000ea400080010ff */
[----:B--2---:R-:W-:Y:S05]  /*9760*/  @!P0 BRA `(.L_x_144) ;  /* 0xfffffffc00f08947 */ /* 0x004fea000383ffff */
[----:B------:R-:W-:Y:S05]  /*9770*/  BRA `(.L_x_145) ;  /* 0xffffff9000b87947 */ /* 0x000fea000383ffff */
.L_x_39:
[----:B------:R-:W-:-:S07]  /*9780*/  MOV R0, UR4 ;  /* 0x0000000400007c02 */ /* 0x000fce0008000f00 */
.L_x_146:
[----:B-1----:R1:W2:Y:S02]  /*9790*/  SYNCS.PHASECHK.TRANS64.TRYWAIT P0, [R0+URZ], R2 ;  /* 0x00000002000075a7 */ /* 0x0022a400080011ff */
[----:B--2---:R-:W-:Y:S05]  /*97a0*/  @!P0 NANOSLEEP.SYNCS 0x989680 ;  /* 0x009896800000895d */ /* 0x004fea0003900000 */
[----:B------:R-:W2:Y:S02]  /*97b0*/  @!P0 SYNCS.PHASECHK.TRANS64 P0, [R0+URZ], R2 ;  /* 0x00000002000085a7 */ /* 0x000ea400080010ff */
[----:B--2---:R-:W-:Y:S05]  /*97c0*/  @!P0 BRA `(.L_x_146) ;  /* 0xfffffffc00f08947 */ /* 0x004fea000383ffff */
[----:B------:R-:W-:Y:S05]  /*97d0*/  BRA `(.L_x_147) ;  /* 0xffffff9000c87947 */ /* 0x000fea000383ffff */
.L_x_40:
[----:B------:R-:W-:-:S07]  /*97e0*/  MOV R0, UR4 ;  /* 0x0000000400007c02 */ /* 0x000fce0008000f00 */
.L_x_148:
[----:B-1----:R1:W2:Y:S02]  /*97f0*/  SYNCS.PHASECHK.TRANS64.TRYWAIT P0, [R0+URZ], R2 ;  /* 0x00000002000075a7 */ /* 0x0022a400080011ff */
[----:B--2---:R-:W-:Y:S05]  /*9800*/  @!P0 NANOSLEEP.SYNCS 0x989680 ;  /* 0x009896800000895d */ /* 0x004fea0003900000 */
[----:B------:R-:W2:Y:S02]  /*9810*/  @!P0 SYNCS.PHASECHK.TRANS64 P0, [R0+URZ], R2 ;  /* 0x00000002000085a7 */ /* 0x000ea400080010ff */
[----:B--2---:R-:W-:Y:S05]  /*9820*/  @!P0 BRA `(.L_x_148) ;  /* 0xfffffffc00f08947 */ /* 0x004fea000383ffff */
[----:B------:R-:W-:Y:S05]  /*9830*/  BRA `(.L_x_149) ;  /* 0xffffff9000d87947 */ /* 0x000fea000383ffff */
.L_x_41:
[----:B------:R-:W-:-:S07]  /*9840*/  MOV R0, UR4 ;  /* 0x0000000400007c02 */ /* 0x000fce0008000f00 */
.L_x_150:
[----:B-1----:R1:W2:Y:S02]  /*9850*/  SYNCS.PHASECHK.TRANS64.TRYWAIT P0, [R0+URZ], R2 ;  /* 0x00000002000075a7 */ /* 0x0022a400080011ff */
[----:B--2---:R-:W-:Y:S05]  /*9860*/  @!P0 NANOSLEEP.SYNCS 0x989680 ;  /* 0x009896800000895d */ /* 0x004fea0003900000 */
[----:B------:R-:W2:Y:S02]  /*9870*/  @!P0 SYNCS.PHASECHK.TRANS64 P0, [R0+URZ], R2 ;  /* 0x00000002000085a7 */ /* 0x000ea400080010ff */
[----:B--2---:R-:W-:Y:S05]  /*9880*/  @!P0 BRA `(.L_x_150) ;  /* 0xfffffffc00f08947 */ /* 0x004fea000383ffff */
[----:B------:R-:W-:Y:S05]  /*9890*/  BRA `(.L_x_151) ;  /* 0xffffff9000e87947 */ /* 0x000fea000383ffff */
.L_x_42:
[----:B------:R-:W-:-:S07]  /*98a0*/  MOV R0, UR4 ;  /* 0x0000000400007c02 */ /* 0x000fce0008000f00 */
.L_x_152:
[----:B-1----:R1:W2:Y:S02]  /*98b0*/  SYNCS.PHASECHK.TRANS64.TRYWAIT P0, [R0+URZ], R2 ;  /* 0x00000002000075a7 */ /* 0x0022a400080011ff */
[----:B--2---:R-:W-:Y:S05]  /*98c0*/  @!P0 NANOSLEEP.SYNCS 0x989680 ;  /* 0x009896800000895d */ /* 0x004fea0003900000 */
[----:B------:R-:W2:Y:S02]  /*98d0*/  @!P0 SYNCS.PHASECHK.TRANS64 P0, [R0+URZ], R2 ;  /* 0x00000002000085a7 */ /* 0x000ea400080010ff */
[----:B--2---:R-:W-:Y:S05]  /*98e0*/  @!P0 BRA `(.L_x_152) ;  /* 0xfffffffc00f08947 */ /* 0x004fea000383ffff */
[----:B------:R-:W-:Y:S05]  /*98f0*/  BRA `(.L_x_153) ;  /* 0xffffff9000f87947 */ /* 0x000fea000383ffff */
.L_x_43:
[----:B------:R-:W-:-:S07]  /*9900*/  MOV R0, UR4 ;  /* 0x0000000400007c02 */ /* 0x000fce0008000f00 */
.L_x_154:
[----:B-1----:R1:W2:Y:S02]  /*9910*/  SYNCS.PHASECHK.TRANS64.TRYWAIT P0, [R0+URZ], R2 ;  /* 0x00000002000075a7 */ /* 0x0022a400080011ff */
[----:B--2---:R-:W-:Y:S05]  /*9920*/  @!P0 NANOSLEEP.SYNCS 0x989680 ;  /* 0x009896800000895d */ /* 0x004fea0003900000 */
[----:B------:R-:W2:Y:S02]  /*9930*/  @!P0 SYNCS.PHASECHK.TRANS64 P0, [R0+URZ], R2 ;  /* 0x00000002000085a7 */ /* 0x000ea400080010ff */
[----:B--2---:R-:W-:Y:S05]  /*9940*/  @!P0 BRA `(.L_x_154) ;  /* 0xfffffffc00f08947 */ /* 0x004fea000383ffff */
[----:B------:R-:W-:Y:S05]  /*9950*/  BRA `(.L_x_155) ;  /* 0xffffff9400087947 */ /* 0x000fea000383ffff */
.L_x_44:
[----:B------:R-:W-:-:S07]  /*9960*/  MOV R0, UR4 ;  /* 0x0000000400007c02 */ /* 0x000fce0008000f00 */
.L_x_156:
[----:B-1----:R1:W2:Y:S02]  /*9970*/  SYNCS.PHASECHK.TRANS64.TRYWAIT P0, [R0+URZ], R2 ;  /* 0x00000002000075a7 */ /* 0x0022a400080011ff */
[----:B--2---:R-:W-:Y:S05]  /*9980*/  @!P0 NANOSLEEP.SYNCS 0x989680 ;  /* 0x009896800000895d */ /* 0x004fea0003900000 */
[----:B------:R-:W2:Y:S02]  /*9990*/  @!P0 SYNCS.PHASECHK.TRANS64 P0, [R0+URZ], R2 ;  /* 0x00000002000085a7 */ /* 0x000ea400080010ff */
[----:B--2---:R-:W-:Y:S05]  /*99a0*/  @!P0 BRA `(.L_x_156) ;  /* 0xfffffffc00f08947 */ /* 0x004fea000383ffff */
[----:B------:R-:W-:Y:S05]  /*99b0*/  BRA `(.L_x_157) ;  /* 0xffffff9400187947 */ /* 0x000fea000383ffff */
.L_x_47:
[----:B------:R-:W-:-:S07]  /*99c0*/  MOV R4, UR45 ;  /* 0x0000002d00047c02 */ /* 0x000fce0008000f00 */
.L_x_158:
[----:B-1----:R1:W2:Y:S02]  /*99d0*/  SYNCS.PHASECHK.TRANS64.TRYWAIT P1, [R4+URZ+0x118], R6 ;  /* 0x00011806040075a7 */ /* 0x0022a400080211ff */
[----:B--2---:R-:W-:Y:S05]  /*99e0*/  @!P1 NANOSLEEP.SYNCS 0x989680 ;  /* 0x009896800000995d */ /* 0x004fea0003900000 */
[----:B------:R-:W2:Y:S02]  /*99f0*/  @!P1 SYNCS.PHASECHK.TRANS64 P1, [R4+URZ+0x118], R6 ;  /* 0x00011806040095a7 */ /* 0x000ea400080210ff */
[----:B--2---:R-:W-:Y:S05]  /*9a00*/  @!P1 BRA `(.L_x_158) ;  /* 0xfffffffc00f09947 */ /* 0x004fea000383ffff */
[----:B------:R-:W-:Y:S05]  /*9a10*/  BRA `(.L_x_159) ;  /* 0xffffff9400807947 */ /* 0x000fea000383ffff */
.L_x_48:
[----:B-1----:R-:W-:-:S07]  /*9a20*/  MOV R4, UR45 ;  /* 0x0000002d00047c02 */ /* 0x002fce0008000f00 */
.L_x_160:
[----:B-1----:R1:W2:Y:S02]  /*9a30*/  SYNCS.PHASECHK.TRANS64.TRYWAIT P1, [R4+URZ+0x110], R5 ;  /* 0x00011005040075a7 */ /* 0x0022a400080211ff */
[----:B--2---:R-:W-:Y:S05]  /*9a40*/  @!P1 NANOSLEEP.SYNCS 0x989680 ;  /* 0x009896800000995d */ /* 0x004fea0003900000 */
[----:B------:R-:W2:Y:S02]  /*9a50*/  @!P1 SYNCS.PHASECHK.TRANS64 P1, [R4+URZ+0x110], R5 ;  /* 0x00011005040095a7 */ /* 0x000ea400080210ff */
[----:B--2---:R-:W-:Y:S05]  /*9a60*/  @!P1 BRA `(.L_x_160) ;  /* 0xfffffffc00f09947 */ /* 0x004fea000383ffff */
[----:B------:R-:W-:Y:S05]  /*9a70*/  BRA `(.L_x_161) ;  /* 0xffffff9400887947 */ /* 0x000fea000383ffff */
.L_x_56:
[----:B------:R-:W-:-:S07]  /*9a80*/  MOV R0, UR6 ;  /* 0x0000000600007c02 */ /* 0x000fce0008000f00 */
.L_x_162:
[----:B-1----:R1:W2:Y:S02]  /*9a90*/  SYNCS.PHASECHK.TRANS64.TRYWAIT P0, [R0+URZ+0x110], R4 ;  /* 0x00011004000075a7 */ /* 0x0022a400080011ff */
[----:B--2---:R-:W-:Y:S05]  /*9aa0*/  @!P0 NANOSLEEP.SYNCS 0x989680 ;  /* 0x009896800000895d */ /* 0x004fea0003900000 */
[----:B------:R-:W2:Y:S02]  /*9ab0*/  @!P0 SYNCS.PHASECHK.TRANS64 P0, [R0+URZ+0x110], R4 ;  /* 0x00011004000085a7 */ /* 0x000ea400080010ff */
[----:B--2---:R-:W-:Y:S05]  /*9ac0*/  @!P0 BRA `(.L_x_162) ;  /* 0xfffffffc00f08947 */ /* 0x004fea000383ffff */
[----:B------:R-:W-:Y:S05]  /*9ad0*/  BRA `(.L_x_163) ;  /* 0xffffff9800fc7947 */ /* 0x000fea000383ffff */
.L_x_57:
[----:B------:R-:W-:-:S07]  /*9ae0*/  MOV R4, UR8 ;  /* 0x0000000800047c02 */ /* 0x000fce0008000f00 */
.L_x_164:
[----:B-1----:R1:W2:Y:S02]  /*9af0*/  SYNCS.PHASECHK.TRANS64.TRYWAIT P0, [R4+URZ+0x130], R0 ;  /* 0x00013000040075a7 */ /* 0x0022a400080011ff */
[----:B--2---:R-:W-:Y:S05]  /*9b00*/  @!P0 NANOSLEEP.SYNCS 0x989680 ;  /* 0x009896800000895d */ /* 0x004fea0003900000 */
[----:B------:R-:W2:Y:S02]  /*9b10*/  @!P0 SYNCS.PHASECHK.TRANS64 P0, [R4+URZ+0x130], R0 ;  /* 0x00013000040085a7 */ /* 0x000ea400080010ff */
[----:B--2---:R-:W-:Y:S05]  /*9b20*/  @!P0 BRA `(.L_x_164) ;  /* 0xfffffffc00f08947 */ /* 0x004fea000383ffff */
[----:B------:R-:W-:Y:S05]  /*9b30*/  BRA `(.L_x_165) ;  /* 0xffffff9c00187947 */ /* 0x000fea000383ffff */
.L_x_60:
[----:B-1----:R-:W-:Y:S07]  /*9b40*/  MOV R0, UR7 ;  /* 0x0000000700007c02 */ /* 0x002fee0008000f00 */
.L_x_166:
[----:B-1----:R1:W2:Y:S02]  /*9b50*/  SYNCS.PHASECHK.TRANS64.TRYWAIT P0, [R0+URZ], R5 ;  /* 0x00000005000075a7 */ /* 0x0022a400080011ff */
[----:B--2---:R-:W-:Y:S05]  /*9b60*/  @!P0 NANOSLEEP.SYNCS 0x989680 ;  /* 0x009896800000895d */ /* 0x004fea0003900000 */
[----:B------:R-:W2:Y:S02]  /*9b70*/  @!P0 SYNCS.PHASECHK.TRANS64 P0, [R0+URZ], R5 ;  /* 0x00000005000085a7 */ /* 0x000ea400080010ff */
[----:B--2---:R-:W-:Y:S05]  /*9b80*/  @!P0 BRA `(.L_x_166) ;  /* 0xfffffffc00f08947 */ /* 0x004fea000383ffff */
[----:B------:R-:W-:Y:S05]  /*9b90*/  BRA `(.L_x_59) ;  /* 0xffffff9c003c7947 */ /* 0x000fea000383ffff */
.L_x_63:
[----:B------:R-:W-:-:S07]  /*9ba0*/  MOV R0, UR5 ;  /* 0x0000000500007c02 */ /* 0x000fce0008000f00 */
.L_x_167:
[----:B-1----:R1:W4:Y:S02]  /*9bb0*/  SYNCS.PHASECHK.TRANS64.TRYWAIT P0, [R0+URZ], R2 ;  /* 0x00000002000075a7 */ /* 0x00232400080011ff */
[----:B----4-:R-:W-:Y:S05]  /*9bc0*/  @!P0 NANOSLEEP.SYNCS 0x989680 ;  /* 0x009896800000895d */ /* 0x010fea0003900000 */
[----:B------:R-:W4:Y:S02]  /*9bd0*/  @!P0 SYNCS.PHASECHK.TRANS64 P0, [R0+URZ], R2 ;  /* 0x00000002000085a7 */ /* 0x000f2400080010ff */
[----:B----4-:R-:W-:Y:S05]  /*9be0*/  @!P0 BRA `(.L_x_167) ;  /* 0xfffffffc00f08947 */ /* 0x010fea000383ffff */
[----:B------:R-:W-:Y:S05]  /*9bf0*/  BRA `(.L_x_168) ;  /* 0xffffffa000047947 */ /* 0x000fea000383ffff */
.L_x_64:
[----:B------:R-:W-:-:S07]  /*9c00*/  MOV R0, UR7 ;  /* 0x0000000700007c02 */ /* 0x000fce0008000f00 */
.L_x_169:
[----:B-1----:R1:W4:Y:S02]  /*9c10*/  SYNCS.PHASECHK.TRANS64.TRYWAIT P0, [R0+URZ], R2 ;  /* 0x00000002000075a7 */ /* 0x00232400080011ff */
[----:B----4-:R-:W-:Y:S05]  /*9c20*/  @!P0 NANOSLEEP.SYNCS 0x989680 ;  /* 0x009896800000895d */ /* 0x010fea0003900000 */
[----:B------:R-:W4:Y:S02]  /*9c30*/  @!P0 SYNCS.PHASECHK.TRANS64 P0, [R0+URZ], R2 ;  /* 0x00000002000085a7 */ /* 0x000f2400080010ff */
[----:B----4-:R-:W-:Y:S05]  /*9c40*/  @!P0 BRA `(.L_x_169) ;  /* 0xfffffffc00f08947 */ /* 0x010fea000383ffff */
[----:B------:R-:W-:Y:S05]  /*9c50*/  BRA `(.L_x_170) ;  /* 0xffffffa000107947 */ /* 0x000fea000383ffff */
.L_x_69:
[----:B------:R-:W-:Y:S07]  /*9c60*/  MOV R0, UR22 ;  /* 0x0000001600007c02 */ /* 0x000fee0008000f00 */
.L_x_171:
[----:B--2---:R2:W3:Y:S02]  /*9c70*/  SYNCS.PHASECHK.TRANS64.TRYWAIT P0, [R0+URZ+0x110], R2 ;  /* 0x00011002000075a7 */ /* 0x0044e400080011ff */
[----:B---3--:R-:W-:Y:S05]  /*9c80*/  @!P0 NANOSLEEP.SYNCS 0x989680 ;  /* 0x009896800000895d */ /* 0x008fea0003900000 */
[----:B------:R-:W3:Y:S02]  /*9c90*/  @!P0 SYNCS.PHASECHK.TRANS64 P0, [R0+URZ+0x110], R2 ;  /* 0x00011002000085a7 */ /* 0x000ee400080010ff */
[----:B---3--:R-:W-:Y:S05]  /*9ca0*/  @!P0 BRA `(.L_x_171) ;  /* 0xfffffffc00f08947 */ /* 0x008fea000383ffff */
[----:B------:R-:W-:Y:S05]  /*9cb0*/  BRA `(.L_x_172) ;  /* 0xffffffa400407947 */ /* 0x000fea000383ffff */
.L_x_72:
[----:B------:R-:W-:Y:S07]  /*9cc0*/  MOV R0, UR22 ;  /* 0x0000001600007c02 */ /* 0x000fee0008000f00 */
.L_x_173:
[----:B-1----:R1:W2:Y:S02]  /*9cd0*/  SYNCS.PHASECHK.TRANS64.TRYWAIT P0, [R0+URZ+0x108], R2 ;  /* 0x00010802000075a7 */ /* 0x0022a400080011ff */
[----:B--2---:R-:W-:Y:S05]  /*9ce0*/  @!P0 NANOSLEEP.SYNCS 0x989680 ;  /* 0x009896800000895d */ /* 0x004fea0003900000 */
[----:B------:R-:W2:Y:S02]  /*9cf0*/  @!P0 SYNCS.PHASECHK.TRANS64 P0, [R0+URZ+0x108], R2 ;  /* 0x00010802000085a7 */ /* 0x000ea400080010ff */
[----:B--2---:R-:W-:Y:S05]  /*9d00*/  @!P0 BRA `(.L_x_173) ;  /* 0xfffffffc00f08947 */ /* 0x004fea000383ffff */
[----:B------:R-:W-:Y:S05]  /*9d10*/  BRA `(.L_x_71) ;  /* 0xffffffa800187947 */ /* 0x000fea000383ffff */
.L_x_75:
[----:B------:R-:W-:Y:S07]  /*9d20*/  MOV R0, UR22 ;  /* 0x0000001600007c02 */ /* 0x000fee0008000f00 */
.L_x_174:
[----:B-1----:R1:W2:Y:S02]  /*9d30*/  SYNCS.PHASECHK.TRANS64.TRYWAIT P0, [R0+URZ+0xe0], R14 ;  /* 0x0000e00e000075a7 */ /* 0x0022a400080011ff */
[----:B--2---:R-:W-:Y:S05]  /*9d40*/  @!P0 NANOSLEEP.SYNCS 0x989680 ;  /* 0x009896800000895d */ /* 0x004fea0003900000 */
[----:B------:R-:W2:Y:S02]  /*9d50*/  @!P0 SYNCS.PHASECHK.TRANS64 P0, [R0+URZ+0xe0], R14 ;  /* 0x0000e00e000085a7 */ /* 0x000ea400080010ff */
[----:B--2---:R-:W-:Y:S05]  /*9d60*/  @!P0 BRA `(.L_x_174) ;  /* 0xfffffffc00f08947 */ /* 0x004fea000383ffff */
[----:B------:R-:W-:Y:S05]  /*9d70*/  BRA `(.L_x_175) ;  /* 0xffffffa800d07947 */ /* 0x000fea000383ffff */
.L_x_76:
[----:B------:R-:W-:Y:S07]  /*9d80*/  MOV R0, UR22 ;  /* 0x0000001600007c02 */ /* 0x000fee0008000f00 */
.L_x_176:
[----:B-1----:R1:W2:Y:S02]  /*9d90*/  SYNCS.PHASECHK.TRANS64.TRYWAIT P0, [R0+URZ+0xe8], R14 ;  /* 0x0000e80e000075a7 */ /* 0x0022a400080011ff */
[----:B--2---:R-:W-:Y:S05]  /*9da0*/  @!P0 NANOSLEEP.SYNCS 0x989680 ;  /* 0x009896800000895d */ /* 0x004fea0003900000 */
[----:B------:R-:W2:Y:S02]  /*9db0*/  @!P0 SYNCS.PHASECHK.TRANS64 P0, [R0+URZ+0xe8], R14 ;  /* 0x0000e80e000085a7 */ /* 0x000ea400080010ff */
[----:B--2---:R-:W-:Y:S05]  /*9dc0*/  @!P0 BRA `(.L_x_176) ;  /* 0xfffffffc00f08947 */ /* 0x004fea000383ffff */
[----:B------:R-:W-:Y:S05]  /*9dd0*/  BRA `(.L_x_177) ;  /* 0xffffffac00047947 */ /* 0x000fea000383ffff */
.L_x_77:
[----:B------:R-:W-:Y:S07]  /*9de0*/  MOV R0, UR22 ;  /* 0x0000001600007c02 */ /* 0x000fee0008000f00 */
.L_x_178:
[----:B-1----:R1:W2:Y:S02]  /*9df0*/  SYNCS.PHASECHK.TRANS64.TRYWAIT P0, [R0+URZ+0xf0], R14 ;  /* 0x0000f00e000075a7 */ /* 0x0022a400080011ff */
[----:B--2---:R-:W-:Y:S05]  /*9e00*/  @!P0 NANOSLEEP.SYNCS 0x989680 ;  /* 0x009896800000895d */ /* 0x004fea0003900000 */
[----:B------:R-:W2:Y:S02]  /*9e10*/  @!P0 SYNCS.PHASECHK.TRANS64 P0, [R0+URZ+0xf0], R14 ;  /* 0x0000f00e000085a7 */ /* 0x000ea400080010ff */
[----:B--2---:R-:W-:Y:S05]  /*9e20*/  @!P0 BRA `(.L_x_178) ;  /* 0xfffffffc00f08947 */ /* 0x004fea000383ffff */
[----:B------:R-:W-:Y:S05]  /*9e30*/  BRA `(.L_x_179) ;  /* 0xffffffac00487947 */ /* 0x000fea000383ffff */
.L_x_78:
[----:B------:R-:W-:Y:S07]  /*9e40*/  MOV R0, UR22 ;  /* 0x0000001600007c02 */ /* 0x000fee0008000f00 */
.L_x_180:
[----:B-1----:R1:W2:Y:S02]  /*9e50*/  SYNCS.PHASECHK.TRANS64.TRYWAIT P0, [R0+URZ+0xf8], R14 ;  /* 0x0000f80e000075a7 */ /* 0x0022a400080011ff */
[----:B--2---:R-:W-:Y:S05]  /*9e60*/  @!P0 NANOSLEEP.SYNCS 0x989680 ;  /* 0x009896800000895d */ /* 0x004fea0003900000 */
[----:B------:R-:W2:Y:S02]  /*9e70*/  @!P0 SYNCS.PHASECHK.TRANS64 P0, [R0+URZ+0xf8], R14 ;  /* 0x0000f80e000085a7 */ /* 0x000ea400080010ff */
[----:B--2---:R-:W-:Y:S05]  /*9e80*/  @!P0 BRA `(.L_x_180) ;  /* 0xfffffffc00f08947 */ /* 0x004fea000383ffff */
[----:B------:R-:W-:Y:S05]  /*9e90*/  BRA `(.L_x_181) ;  /* 0xffffffac00cc7947 */ /* 0x000fea000383ffff */
.L_x_80:
[----:B------:R-:W-:-:S07]  /*9ea0*/  MOV R0, UR22 ;  /* 0x0000001600007c02 */ /* 0x000fce0008000f00 */
.L_x_182:
[----:B-1----:R1:W3:Y:S02]  /*9eb0*/  SYNCS.PHASECHK.TRANS64.TRYWAIT P0, [R0+URZ+0xe0], R2 ;  /* 0x0000e002000075a7 */ /* 0x0022e400080011ff */
[----:B---3--:R-:W-:Y:S05]  /*9ec0*/  @!P0 NANOSLEEP.SYNCS 0x989680 ;  /* 0x009896800000895d */ /* 0x008fea0003900000 */
[----:B------:R-:W3:Y:S02]  /*9ed0*/  @!P0 SYNCS.PHASECHK.TRANS64 P0, [R0+URZ+0xe0], R2 ;  /* 0x0000e002000085a7 */ /* 0x000ee400080010ff */
[----:B---3--:R-:W-:Y:S05]  /*9ee0*/  @!P0 BRA `(.L_x_182) ;  /* 0xfffffffc00f08947 */ /* 0x008fea000383ffff */
[----:B------:R-:W-:Y:S05]  /*9ef0*/  BRA `(.L_x_183) ;  /* 0xffffffb000307947 */ /* 0x000fea000383ffff */
.L_x_81:
[----:B-1----:R-:W-:-:S07]  /*9f00*/  MOV R0, UR22 ;  /* 0x0000001600007c02 */ /* 0x002fce0008000f00 */
.L_x_184:
[----:B-1----:R1:W3:Y:S02]  /*9f10*/  SYNCS.PHASECHK.TRANS64.TRYWAIT P0, [R0+URZ+0xe8], R2 ;  /* 0x0000e802000075a7 */ /* 0x0022e400080011ff */
[----:B---3--:R-:W-:Y:S05]  /*9f20*/  @!P0 NANOSLEEP.SYNCS 0x989680 ;  /* 0x009896800000895d */ /* 0x008fea0003900000 */
[----:B------:R-:W3:Y:S02]  /*9f30*/  @!P0 SYNCS.PHASECHK.TRANS64 P0, [R0+URZ+0xe8], R2 ;  /* 0x0000e802000085a7 */ /* 0x000ee400080010ff */
[----:B---3--:R-:W-:Y:S05]  /*9f40*/  @!P0 BRA `(.L_x_184) ;  /* 0xfffffffc00f08947 */ /* 0x008fea000383ffff */
[----:B------:R-:W-:Y:S05]  /*9f50*/  BRA `(.L_x_185) ;  /* 0xffffffb000207947 */ /* 0x000fea000383ffff */
.L_x_82:
[----:B-1----:R-:W-:-:S07]  /*9f60*/  MOV R0, UR22 ;  /* 0x0000001600007c02 */ /* 0x002fce0008000f00 */
.L_x_186:
[----:B-1----:R1:W3:Y:S02]  /*9f70*/  SYNCS.PHASECHK.TRANS64.TRYWAIT P0, [R0+URZ+0xf0], R2 ;  /* 0x0000f002000075a7 */ /* 0x0022e400080011ff */
[----:B---3--:R-:W-:Y:S05]  /*9f80*/  @!P0 NANOSLEEP.SYNCS 0x989680 ;  /* 0x009896800000895d */ /* 0x008fea0003900000 */
[----:B------:R-:W3:Y:S02]  /*9f90*/  @!P0 SYNCS.PHASECHK.TRANS64 P0, [R0+URZ+0xf0], R2 ;  /* 0x0000f002000085a7 */ /* 0x000ee400080010ff */
[----:B---3--:R-:W-:Y:S05]  /*9fa0*/  @!P0 BRA `(.L_x_186) ;  /* 0xfffffffc00f08947 */ /* 0x008fea000383ffff */
[----:B------:R-:W-:Y:S05]  /*9fb0*/  BRA `(.L_x_187) ;  /* 0xffffffb000107947 */ /* 0x000fea000383ffff */
.L_x_84:
[----:B------:R-:W-:Y:S07]  /*9fc0*/  MOV R0, UR50 ;  /* 0x0000003200007c02 */ /* 0x000fee0008000f00 */
.L_x_188:
[----:B-1----:R1:W2:Y:S02]  /*9fd0*/  SYNCS.PHASECHK.TRANS64.TRYWAIT P0, [R0+URZ+0x110], R2 ;  /* 0x00011002000075a7 */ /* 0x0022a400080011ff */
[----:B--2---:R-:W-:Y:S05]  /*9fe0*/  @!P0 NANOSLEEP.SYNCS 0x989680 ;  /* 0x009896800000895d */ /* 0x004fea0003900000 */
[----:B------:R-:W2:Y:S02]  /*9ff0*/  @!P0 SYNCS.PHASECHK.TRANS64 P0, [R0+URZ+0x110], R2 ;  /* 0x00011002000085a7 */ /* 0x000ea400080010ff */
[----:B--2---:R-:W-:Y:S05]  /*a000*/  @!P0 BRA `(.L_x_188) ;  /* 0xfffffffc00f08947 */ /* 0x004fea000383ffff */
[----:B------:R-:W-:Y:S05]  /*a010*/  BRA `(.L_x_189) ;  /* 0xffffffb000e07947 */ /* 0x000fea000383ffff */
.L_x_95:
[----:B-1----:R-:W-:Y:S04]  /*a020*/  MOV R2, UR50 ;  /* 0x0000003200027c02 */ /* 0x002fe80008000f00 */
[----:B------:R1:W3:Y:S03]  /*a030*/  SYNCS.PHASECHK.TRANS64.TRYWAIT P1, [R2+URZ+0xc0], R3 ;  /* 0x0000c003020075a7 */ /* 0x0002e600080211ff */
[----:B---3--:R-:W-:Y:S05]  /*a040*/  @!P1 NANOSLEEP.SYNCS 0x989680 ;  /* 0x009896800000995d */ /* 0x008fea0003900000 */
[----:B------:R-:W3:Y:S02]  /*a050*/  @!P1 SYNCS.PHASECHK.TRANS64 P1, [R2+URZ+0xc0], R3 ;  /* 0x0000c003020095a7 */ /* 0x000ee400080210ff */
[----:B---3--:R-:W-:Y:S05]  /*a060*/  @!P1 BRA `(.L_x_95) ;  /* 0xfffffffc00ec9947 */ /* 0x008fea000383ffff */
[----:B------:R-:W-:Y:S05]  /*a070*/  BRA `(.L_x_94) ;  /* 0xffffffc000207947 */ /* 0x000fea000383ffff */
.L_x_97:
[----:B-1----:R1:W4:Y:S02]  /*a080*/  SYNCS.PHASECHK.TRANS64.TRYWAIT P0, [R64+URZ+0x120], R0 ;  /* 0x00012000400075a7 */ /* 0x00232400080011ff */
[----:B----4-:R-:W-:Y:S05]  /*a090*/  @!P0 NANOSLEEP.SYNCS 0x989680 ;  /* 0x009896800000895d */ /* 0x010fea0003900000 */
[----:B------:R-:W4:Y:S02]  /*a0a0*/  @!P0 SYNCS.PHASECHK.TRANS64 P0, [R64+URZ+0x120], R0 ;  /* 0x00012000400085a7 */ /* 0x000f2400080010ff */
[----:B----4-:R-:W-:Y:S05]  /*a0b0*/  @!P0 BRA `(.L_x_97) ;  /* 0xfffffffc00f08947 */ /* 0x010fea000383ffff */
[----:B------:R-:W-:Y:S05]  /*a0c0*/  BRA `(.L_x_96) ;  /* 0xffffffc000487947 */ /* 0x000fea000383ffff */
.L_x_106:
[----:B--2---:R2:W4:Y:S02]  /*a0d0*/  SYNCS.PHASECHK.TRANS64.TRYWAIT P0, [R2+URZ+0xc0], R0 ;  /* 0x0000c000020075a7 */ /* 0x00452400080011ff */
[----:B----4-:R-:W-:Y:S05]  /*a0e0*/  @!P0 NANOSLEEP.SYNCS 0x989680 ;  /* 0x009896800000895d */ /* 0x010fea0003900000 */
[----:B------:R-:W4:Y:S02]  /*a0f0*/  @!P0 SYNCS.PHASECHK.TRANS64 P0, [R2+URZ+0xc0], R0 ;  /* 0x0000c000020085a7 */ /* 0x000f2400080010ff */
[----:B----4-:R-:W-:Y:S05]  /*a100*/  @!P0 BRA `(.L_x_106) ;  /* 0xfffffffc00f08947 */ /* 0x010fea000383ffff */
[----:B------:R-:W-:Y:S05]  /*a110*/  BRA `(.L_x_105) ;  /* 0xffffffcc002c7947 */ /* 0x000fea000383ffff */
.L_x_114:
[----:B-1----:R1:W2:Y:S02]  /*a120*/  SYNCS.PHASECHK.TRANS64.TRYWAIT P0, [R6+URZ+0xc0], R5 ;  /* 0x0000c005060075a7 */ /* 0x0022a400080011ff */
[----:B--2---:R-:W-:Y:S05]  /*a130*/  @!P0 NANOSLEEP.SYNCS 0x989680 ;  /* 0x009896800000895d */ /* 0x004fea0003900000 */
[----:B------:R-:W2:Y:S02]  /*a140*/  @!P0 SYNCS.PHASECHK.TRANS64 P0, [R6+URZ+0xc0], R5 ;  /* 0x0000c005060085a7 */ /* 0x000ea400080010ff */
[----:B--2---:R-:W-:Y:S05]  /*a150*/  @!P0 BRA `(.L_x_114) ;  /* 0xfffffffc00f08947 */ /* 0x004fea000383ffff */
[----:B------:R-:W-:Y:S05]  /*a160*/  BRA `(.L_x_113) ;  /* 0xffffffd800307947 */ /* 0x000fea000383ffff */
.L_x_122:
[----:B--2---:R2:W4:Y:S02]  /*a170*/  SYNCS.PHASECHK.TRANS64.TRYWAIT P0, [R2+URZ+0xc0], R5 ;  /* 0x0000c005020075a7 */ /* 0x00452400080011ff */
[----:B----4-:R-:W-:Y:S05]  /*a180*/  @!P0 NANOSLEEP.SYNCS 0x989680 ;  /* 0x009896800000895d */ /* 0x010fea0003900000 */
[----:B------:R-:W4:Y:S02]  /*a190*/  @!P0 SYNCS.PHASECHK.TRANS64 P0, [R2+URZ+0xc0], R5 ;  /* 0x0000c005020085a7 */ /* 0x000f2400080010ff */
[----:B----4-:R-:W-:Y:S05]  /*a1a0*/  @!P0 BRA `(.L_x_122) ;  /* 0xfffffffc00f08947 */ /* 0x010fea000383ffff */
[----:B------:R-:W-:Y:S05]  /*a1b0*/  BRA `(.L_x_121) ;  /* 0xffffffe400307947 */ /* 0x000fea000383ffff */
        .weak           $__internal_0_$__cuda_sm10x_tcgen05_guardrail_trap_col_being_dealloced_not_returned_by_alloc
        .type           $__internal_0_$__cuda_sm10x_tcgen05_guardrail_trap_col_being_dealloced_not_returned_by_alloc,@function
        .size           $__internal_0_$__cuda_sm10x_tcgen05_guardrail_trap_col_being_dealloced_not_returned_by_alloc,($__internal_1_$__cuda_sm10x_tcgen05_guardrail_trap_phase_invalid_during_alloc - $__internal_0_$__cuda_sm10x_tcgen05_guardrail_trap_col_being_dealloced_not_returned_by_alloc)
$__internal_0_$__cuda_sm10x_tcgen05_guardrail_trap_col_being_dealloced_not_returned_by_alloc:
[----:B------:R-:W-:Y:S05]  /*a1c0*/  BPT.TRAP 0x1 ;  /* 0x000000040000795c */ /* 0x000fea0000300000 */
[----:B------:R-:W-:-:S04]  /*a1d0*/  HFMA2 R3, -RZ, RZ, 0, 0 ;  /* 0x00000000ff037431 */ /* 0x000fc800000001ff */
[----:B------:R-:W-:Y:S05]  /*a1e0*/  RET.REL.NODEC R2 `(_ZN7cutlass13device_kernelINS_4conv6kernel13ConvUniversalINS1_16ConvProblemShapeILNS1_8OperatorE0ELi2EEENS1_10collective14CollectiveConvINS1_47MainloopSm100TmaUmmaWarpSpecializedImplicitGemmILS5_0ELi12ELi2ELi1ELi2EN4cute5tupleIJNSA_1CILi1EEESD_SD_EEEEENSB_IJNSC_ILi128EEESG_NSB_IJNSC_ILi32EEEEEEEEENS_10bfloat16_tESK_NSA_8TiledMMAINSA_8MMA_AtomIJNSA_20SM100_MMA_F16BF16_SSISK_SK_fLi128ELi128ELNSA_4UMMA5MajorE0ELSP_0ELNSO_7ScaleInE0ELSQ_0EEEEEENSA_6LayoutISE_NSB_IJNSC_ILi0EEESU_SU_EEEEENSB_IJNSA_10UnderscoreESX_SX_EEEEENS7_6detail27Sm100ImplicitGemmTileTraitsINSA_20SM90_TMA_LOAD_IM2COLENSA_14ComposedLayoutINSA_7SwizzleILi2ELi4ELi3EEENSA_18smem_ptr_flag_bitsILi16EEENST_INSB_IJNSC_ILi8EEESH_EEENSB_IJSH_SD_EEEEEEEvEENS11_INSA_13SM90_TMA_LOADES1C_vEEEENS_8epilogue10collective18CollectiveEpilogueINS1H_23Sm100TmaWarpSpecializedILi4ELi2ELi32ELb1ELb0EEEJSJ_NSB_IJNST_ISG_SD_EENST_ISH_SD_EEEEESK_NSB_IJNSB_IJlllEEESD_SU_EEESK_S1Q_NS1H_6fusion15FusionCallbacksIS1L_NS1R_17LinearCombinationISK_fSK_fLNS_15FloatRoundStyleE2EEESJ_S1O_JEEENSA_5SM1004TMEM4LOAD26SM100_TMEM_LOAD_32dp32b32xES12_S1C_NSA_39AutoVectorizingCopyWithAssumedAlignmentILi128EEENSA_21SM90_TMA_STORE_IM2COLES1C_S22_S22_EEEvvEEEEvNT_6ParamsE) ;  /* 0xffffff5c02847950 */ /* 0x000fea0003c3ffff */
        .weak           $__internal_1_$__cuda_sm10x_tcgen05_guardrail_trap_phase_invalid_during_alloc
        .type           $__internal_1_$__cuda_sm10x_tcgen05_guardrail_trap_phase_invalid_during_alloc,@function
        .size           $__internal_1_$__cuda_sm10x_tcgen05_guardrail_trap_phase_invalid_during_alloc,($__internal_2_$__cuda_sm10x_tcgen05_guardrail_trap_unallocated_columns_being_dealloced - $__internal_1_$__cuda_sm10x_tcgen05_guardrail_trap_phase_invalid_during_alloc)
$__internal_1_$__cuda_sm10x_tcgen05_guardrail_trap_phase_invalid_during_alloc:
[----:B------:R-:W-:Y:S05]  /*a1f0*/  BPT.TRAP 0x1 ;  /* 0x000000040000795c */ /* 0x000fea0000300000 */
[----:B------:R-:W-:-:S04]  /*a200*/  MOV R3, 0x0 ;  /* 0x0000000000037802 */ /* 0x000fc80000000f00 */
[----:B------:R-:W-:Y:S05]  /*a210*/  RET.REL.NODEC R2 `(_ZN7cutlass13device_kernelINS_4conv6kernel13ConvUniversalINS1_16ConvProblemShapeILNS1_8OperatorE0ELi2EEENS1_10collective14CollectiveConvINS1_47MainloopSm100TmaUmmaWarpSpecializedImplicitGemmILS5_0ELi12ELi2ELi1ELi2EN4cute5tupleIJNSA_1CILi1EEESD_SD_EEEEENSB_IJNSC_ILi128EEESG_NSB_IJNSC_ILi32EEEEEEEEENS_10bfloat16_tESK_NSA_8TiledMMAINSA_8MMA_AtomIJNSA_20SM100_MMA_F16BF16_SSISK_SK_fLi128ELi128ELNSA_4UMMA5MajorE0ELSP_0ELNSO_7ScaleInE0ELSQ_0EEEEEENSA_6LayoutISE_NSB_IJNSC_ILi0EEESU_SU_EEEEENSB_IJNSA_10UnderscoreESX_SX_EEEEENS7_6detail27Sm100ImplicitGemmTileTraitsINSA_20SM90_TMA_LOAD_IM2COLENSA_14ComposedLayoutINSA_7SwizzleILi2ELi4ELi3EEENSA_18smem_ptr_flag_bitsILi16EEENST_INSB_IJNSC_ILi8EEESH_EEENSB_IJSH_SD_EEEEEEEvEENS11_INSA_13SM90_TMA_LOADES1C_vEEEENS_8epilogue10collective18CollectiveEpilogueINS1H_23Sm100TmaWarpSpecializedILi4ELi2ELi32ELb1ELb0EEEJSJ_NSB_IJNST_ISG_SD_EENST_ISH_SD_EEEEESK_NSB_IJNSB_IJlllEEESD_SU_EEESK_S1Q_NS1H_6fusion15FusionCallbacksIS1L_NS1R_17LinearCombinationISK_fSK_fLNS_15FloatRoundStyleE2EEESJ_S1O_JEEENSA_5SM1004TMEM4LOAD26SM100_TMEM_LOAD_32dp32b32xES12_S1C_NSA_39AutoVectorizingCopyWithAssumedAlignmentILi128EEENSA_21SM90_TMA_STORE_IM2COLES1C_S22_S22_EEEvvEEEEvNT_6ParamsE) ;  /* 0xffffff5c02787950 */ /* 0x000fea0003c3ffff */
        .weak           $__internal_2_$__cuda_sm10x_tcgen05_guardrail_trap_unallocated_columns_being_dealloced
        .type           $__internal_2_$__cuda_sm10x_tcgen05_guardrail_trap_unallocated_columns_being_dealloced,@function
        .size           $__internal_2_$__cuda_sm10x_tcgen05_guardrail_trap_unallocated_columns_being_dealloced,(.L_x_191 - $__internal_2_$__cuda_sm10x_tcgen05_guardrail_trap_unallocated_columns_being_dealloced)
$__internal_2_$__cuda_sm10x_tcgen05_guardrail_trap_unallocated_columns_being_dealloced:
[----:B------:R-:W-:Y:S05]  /*a220*/  BPT.TRAP 0x1 ;  /* 0x000000040000795c */ /* 0x000fea0000300000 */
[----:B------:R-:W-:-:S04]  /*a230*/  HFMA2 R3, -RZ, RZ, 0, 0 ;  /* 0x00000000ff037431 */ /* 0x000fc800000001ff */
[----:B------:R-:W-:Y:S05]  /*a240*/  RET.REL.NODEC R2 `(_ZN7cutlass13device_kernelINS_4conv6kernel13ConvUniversalINS1_16ConvProblemShapeILNS1_8OperatorE0ELi2EEENS1_10collective14CollectiveConvINS1_47MainloopSm100TmaUmmaWarpSpecializedImplicitGemmILS5_0ELi12ELi2ELi1ELi2EN4cute5tupleIJNSA_1CILi1EEESD_SD_EEEEENSB_IJNSC_ILi128EEESG_NSB_IJNSC_ILi32EEEEEEEEENS_10bfloat16_tESK_NSA_8TiledMMAINSA_8MMA_AtomIJNSA_20SM100_MMA_F16BF16_SSISK_SK_fLi128ELi128ELNSA_4UMMA5MajorE0ELSP_0ELNSO_7ScaleInE0ELSQ_0EEEEEENSA_6LayoutISE_NSB_IJNSC_ILi0EEESU_SU_EEEEENSB_IJNSA_10UnderscoreESX_SX_EEEEENS7_6detail27Sm100ImplicitGemmTileTraitsINSA_20SM90_TMA_LOAD_IM2COLENSA_14ComposedLayoutINSA_7SwizzleILi2ELi4ELi3EEENSA_18smem_ptr_flag_bitsILi16EEENST_INSB_IJNSC_ILi8EEESH_EEENSB_IJSH_SD_EEEEEEEvEENS11_INSA_13SM90_TMA_LOADES1C_vEEEENS_8epilogue10collective18CollectiveEpilogueINS1H_23Sm100TmaWarpSpecializedILi4ELi2ELi32ELb1ELb0EEEJSJ_NSB_IJNST_ISG_SD_EENST_ISH_SD_EEEEESK_NSB_IJNSB_IJlllEEESD_SU_EEESK_S1Q_NS1H_6fusion15FusionCallbacksIS1L_NS1R_17LinearCombinationISK_fSK_fLNS_15FloatRoundStyleE2EEESJ_S1O_JEEENSA_5SM1004TMEM4LOAD26SM100_TMEM_LOAD_32dp32b32xES12_S1C_NSA_39AutoVectorizingCopyWithAssumedAlignmentILi128EEENSA_21SM90_TMA_STORE_IM2COLES1C_S22_S22_EEEvvEEEEvNT_6ParamsE) ;  /* 0xffffff5c026c7950 */ /* 0x000fea0003c3ffff */
.L_x_190:
[----:B------:R-:W-:-:S00]  /*a250*/  BRA `(.L_x_190) ;  /* 0xfffffffc00fc7947 */ /* 0x000fc0000383ffff */
[----:B------:R-:W-:-:S00]  /*a260*/  NOP ;  /* 0x0000000000007918 */ /* 0x000fc00000000000 */
        /* <DEDUP_REMOVED lines=9> */
.L_x_191:


//--------------------- .nv.global.init           --------------------------
	.section	.nv.global.init,"aw",@progbits
.nv.global.init:
	.type		$str$29,@object
	.size		$str$29,($str$30 - $str$29)
$str$29:
        /*0000*/ 	.byte	0x28, 0x61, 0x64, 0x64, 0x72, 0x65, 0x73, 0x73, 0x20, 0x26, 0x20, 0x6d, 0x61, 0x73, 0x6b, 0x29
        /*0010*/ 	.byte	0x20, 0x3d, 0x3d, 0x20, 0x30, 0x00
	.type		$str$30,@object
	.size		$str$30,($str$28 - $str$30)
$str$30:
        /*0016*/ 	.byte	0x2f, 0x74, 0x6d, 0x70, 0x2f, 0x63, 0x75, 0x74, 0x6c, 0x61, 0x73, 0x73, 0x5f, 0x73, 0x77, 0x65
        /*0026*/ 	.byte	0x65, 0x70, 0x5f, 0x73, 0x72, 0x63, 0x2f, 0x69, 0x6e, 0x63, 0x6c, 0x75, 0x64, 0x65, 0x2f, 0x63
        /*0036*/ 	.byte	0x75, 0x74, 0x65, 0x2f, 0x70, 0x6f, 0x69, 0x6e, 0x74, 0x65, 0x72, 0x5f, 0x66, 0x6c, 0x61, 0x67
        /*0046*/ 	.byte	0x67, 0x65, 0x64, 0x2e, 0x68, 0x70, 0x70, 0x00
	.type		$str$28,@object
	.size		$str$28,($str$27 - $str$28)
$str$28:
        /*004e*/ 	.byte	0x2f, 0x74, 0x6d, 0x70, 0x2f, 0x63, 0x75, 0x74, 0x6c, 0x61, 0x73, 0x73, 0x5f, 0x73, 0x77, 0x65
        /*005e*/ 	.byte	0x65, 0x70, 0x5f, 0x73, 0x72, 0x63, 0x2f, 0x69, 0x6e, 0x63, 0x6c, 0x75, 0x64, 0x65, 0x2f, 0x63
        /*006e*/ 	.byte	0x75, 0x74, 0x65, 0x2f, 0x61, 0x74, 0x6f, 0x6d, 0x2f, 0x63, 0x6f, 0x70, 0x79, 0x5f, 0x74, 0x72
        /*007e*/ 	.byte	0x61, 0x69, 0x74, 0x73, 0x5f, 0x73, 0x6d, 0x31, 0x30, 0x30, 0x2e, 0x68, 0x70, 0x70, 0x00
	.type		$str$27,@object
	.size		$str$27,(__unnamed_1 - $str$27)
$str$27:
        /*008d*/ 	.byte	0x28, 0x28, 0x75, 0x69, 0x6e, 0x74, 0x33, 0x32, 0x5f, 0x74, 0x28, 0x74, 0x68, 0x72, 0x65, 0x61
        /*009d*/ 	.byte	0x64, 0x49, 0x64, 0x78, 0x2e, 0x78, 0x29, 0x20, 0x2f, 0x20, 0x33, 0x32, 0x29, 0x20, 0x25, 0x20
        /*00ad*/ 	.byte	0x34, 0x29, 0x20, 0x3d, 0x3d, 0x20, 0x28, 0x28, 0x28, 0x74, 0x6d, 0x65, 0x6d, 0x5f, 0x61, 0x64
        /*00bd*/ 	.byte	0x64, 0x72, 0x20, 0x3e, 0x3e, 0x20, 0x31, 0x36, 0x29, 0x20, 0x2f, 0x20, 0x33, 0x32, 0x29, 0x20
        /*00cd*/ 	.byte	0x25, 0x20, 0x34, 0x29, 0x00
	.type		__unnamed_1,@object
	.size		__unnamed_1,(__unnamed_2 - __unnamed_1)
__unnamed_1:
        /*00d2*/ 	.byte	0x61, 0x75, 0x74, 0x6f, 0x20, 0x63, 0x75, 0x74, 0x65, 0x3a, 0x3a, 0x61, 0x73, 0x5f, 0x70, 0x6f
        /* <DEDUP_REMOVED lines=24> */
        /*0262*/ 	.byte	0x34, 0x30, 0x39, 0x36, 0x3e, 0x3e, 0x3e, 0x3e, 0x5d, 0x00
	.type		__unnamed_2,@object
	.size		__unnamed_2,(.L_2 - __unnamed_2)
__unnamed_2:
        /* <DEDUP_REMOVED lines=42> */
        /*050c*/ 	.byte	0x3e, 0x3e, 0x5d, 0x00
.L_2:


//--------------------- .nv.shared._ZN7cutlass13device_kernelINS_4conv6kernel13ConvUniversalINS1_16ConvProblemShapeILNS1_8OperatorE0ELi2EEENS1_10collective14CollectiveConvINS1_47MainloopSm100TmaUmmaWarpSpecializedImplicitGemmILS5_0ELi12ELi2ELi1ELi2EN4cute5tupleIJNSA_1CILi1EEESD_SD_EEEEENSB_IJNSC_ILi128EEESG_NSB_IJNSC_ILi32EEEEEEEEENS_10bfloat16_tESK_NSA_8TiledMMAINSA_8MMA_AtomIJNSA_20SM100_MMA_F16BF16_SSISK_SK_fLi128ELi128ELNSA_4UMMA5MajorE0ELSP_0ELNSO_7ScaleInE0ELSQ_0EEEEEENSA_6LayoutISE_NSB_IJNSC_ILi0EEESU_SU_EEEEENSB_IJNSA_10UnderscoreESX_SX_EEEEENS7_6detail27Sm100ImplicitGemmTileTraitsINSA_20SM90_TMA_LOAD_IM2COLENSA_14ComposedLayoutINSA_7SwizzleILi2ELi4ELi3EEENSA_18smem_ptr_flag_bitsILi16EEENST_INSB_IJNSC_ILi8EEESH_EEENSB_IJSH_SD_EEEEEEEvEENS11_INSA_13SM90_TMA_LOADES1C_vEEEENS_8epilogue10collective18CollectiveEpilogueINS1H_23Sm100TmaWarpSpecializedILi4ELi2ELi32ELb1ELb0EEEJSJ_NSB_IJNST_ISG_SD_EENST_ISH_SD_EEEEESK_NSB_IJNSB_IJlllEEESD_SU_EEESK_S1Q_NS1H_6fusion15FusionCallbacksIS1L_NS1R_17LinearCombinationISK_fSK_fLNS_15FloatRoundStyleE2EEESJ_S1O_JEEENSA_5SM1004TMEM4LOAD26SM100_TMEM_LOAD_32dp32b32xES12_S1C_NSA_39AutoVectorizingCopyWithAssumedAlignmentILi128EEENSA_21SM90_TMA_STORE_IM2COLES1C_S22_S22_EEEvvEEEEvNT_6ParamsE --------------------------
	.section	.nv.shared._ZN7cutlass13device_kernelINS_4conv6kernel13ConvUniversalINS1_16ConvProblemShapeILNS1_8OperatorE0ELi2EEENS1_10collective14CollectiveConvINS1_47MainloopSm100TmaUmmaWarpSpecializedImplicitGemmILS5_0ELi12ELi2ELi1ELi2EN4cute5tupleIJNSA_1CILi1EEESD_SD_EEEEENSB_IJNSC_ILi128EEESG_NSB_IJNSC_ILi32EEEEEEEEENS_10bfloat16_tESK_NSA_8TiledMMAINSA_8MMA_AtomIJNSA_20SM100_MMA_F16BF16_SSISK_SK_fLi128ELi128ELNSA_4UMMA5MajorE0ELSP_0ELNSO_7ScaleInE0ELSQ_0EEEEEENSA_6LayoutISE_NSB_IJNSC_ILi0EEESU_SU_EEEEENSB_IJNSA_10UnderscoreESX_SX_EEEEENS7_6detail27Sm100ImplicitGemmTileTraitsINSA_20SM90_TMA_LOAD_IM2COLENSA_14ComposedLayoutINSA_7SwizzleILi2ELi4ELi3EEENSA_18smem_ptr_flag_bitsILi16EEENST_INSB_IJNSC_ILi8EEESH_EEENSB_IJSH_SD_EEEEEEEvEENS11_INSA_13SM90_TMA_LOADES1C_vEEEENS_8epilogue10collective18CollectiveEpilogueINS1H_23Sm100TmaWarpSpecializedILi4ELi2ELi32ELb1ELb0EEEJSJ_NSB_IJNST_ISG_SD_EENST_ISH_SD_EEEEESK_NSB_IJNSB_IJlllEEESD_SU_EEESK_S1Q_NS1H_6fusion15FusionCallbacksIS1L_NS1R_17LinearCombinationISK_fSK_fLNS_15FloatRoundStyleE2EEESJ_S1O_JEEENSA_5SM1004TMEM4LOAD26SM100_TMEM_LOAD_32dp32b32xES12_S1C_NSA_39AutoVectorizingCopyWithAssumedAlignmentILi128EEENSA_21SM90_TMA_STORE_IM2COLES1C_S22_S22_EEEvvEEEEvNT_6ParamsE,"aw",@nobits
	.sectionflags	@""
	.align	16
	.zero		1024


//--------------------- .nv.shared.reserved.0     --------------------------
	.section	.nv.shared.reserved.0,"aw",@nobits
	.weak		__nv_reservedSMEM_offset_0_alias
	.size		__nv_reservedSMEM_offset_0_alias, 0, 64
	.other		__nv_reservedSMEM_offset_0_alias,@"STO_CUDA_RESERVED_SHARED STV_DEFAULT"
__nv_reservedSMEM_offset_0_alias:
	.zero		0
.nv.shared.reserved.0:
	.zero		64
	.weak		__nv_reservedSMEM_tcgen05_partition
	.type		__nv_reservedSMEM_tcgen05_partition,@object
	.size		__nv_reservedSMEM_tcgen05_partition,(.L_0 - __nv_reservedSMEM_tcgen05_partition)
__nv_reservedSMEM_tcgen05_partition:
	.zero		32
.L_0:


//--------------------- .nv.global                --------------------------
	.section	.nv.global,"aw",@nobits
.nv.global:
	.type		_ZN39_INTERNAL_39008de7_4_k_cu_145dea58_35364cute1_E,@object
	.size		_ZN39_INTERNAL_39008de7_4_k_cu_145dea58_35364cute1_E,(_ZN39_INTERNAL_39008de7_4_k_cu_145dea58_35364cuda3std3__45__cpo6cbeginE - _ZN39_INTERNAL_39008de7_4_k_cu_145dea58_35364cute1_E)
_ZN39_INTERNAL_39008de7_4_k_cu_145dea58_35364cute1_E:
	.zero		1
	.type		_ZN39_INTERNAL_39008de7_4_k_cu_145dea58_35364cuda3std3__45__cpo6cbeginE,@object
	.size		_ZN39_INTERNAL_39008de7_4_k_cu_145dea58_35364cuda3std3__45__cpo6cbeginE,(_ZN39_INTERNAL_39008de7_4_k_cu_145dea58_35364cuda3std3__48in_placeE - _ZN39_INTERNAL_39008de7_4_k_cu_145dea58_35364cuda3std3__45__cpo6cbeginE)
_ZN39_INTERNAL_39008de7_4_k_cu_145dea58_35364cuda3std3__45__cpo6cbeginE:
	.zero		1
	.type		_ZN39_INTERNAL_39008de7_4_k_cu_145dea58_35364cuda3std3__48in_placeE,@object
	.size		_ZN39_INTERNAL_39008de7_4_k_cu_145dea58_35364cuda3std3__48in_placeE,(_ZN39_INTERNAL_39008de7_4_k_cu_145dea58_35364cuda3std6ranges3__45__cpo9iter_moveE - _ZN39_INTERNAL_39008de7_4_k_cu_145dea58_35364cuda3std3__48in_placeE)
_ZN39_INTERNAL_39008de7_4_k_cu_145dea58_35364cuda3std3__48in_placeE:
	.zero		1
	.type		_ZN39_INTERNAL_39008de7_4_k_cu_145dea58_35364cuda3std6ranges3__45__cpo9iter_moveE,@object
	.size		_ZN39_INTERNAL_39008de7_4_k_cu_145dea58_35364cuda3std6ranges3__45__cpo9iter_moveE,(_ZN39_INTERNAL_39008de7_4_k_cu_145dea58_35364cuda3std3__45__cpo5beginE - _ZN39_INTERNAL_39008de7_4_k_cu_145dea58_35364cuda3std6ranges3__45__cpo9iter_moveE)
_ZN39_INTERNAL_39008de7_4_k_cu_145dea58_35364cuda3std6ranges3__45__cpo9iter_moveE:
	.zero		1
	.type		_ZN39_INTERNAL_39008de7_4_k_cu_145dea58_35364cuda3std3__45__cpo5beginE,@object
	.size		_ZN39_INTERNAL_39008de7_4_k_cu_145dea58_35364cuda3std3__45__cpo5beginE,(_ZN39_INTERNAL_39008de7_4_k_cu_145dea58_35364cuda3std3__441_GLOBAL__N__39008de7_4_k_cu_145dea58_35366ignoreE - _ZN39_INTERNAL_39008de7_4_k_cu_145dea58_35364cuda3std3__45__cpo5beginE)
_ZN39_INTERNAL_39008de7_4_k_cu_145dea58_35364cuda3std3__45__cpo5beginE:
	.zero		1
	.type		_ZN39_INTERNAL_39008de7_4_k_cu_145dea58_35364cuda3std3__441_GLOBAL__N__39008de7_4_k_cu_145dea58_35366ignoreE,@object
	.size		_ZN39_INTERNAL_39008de7_4_k_cu_145dea58_35364cuda3std3__441_GLOBAL__N__39008de7_4_k_cu_145dea58_35366ignoreE,(_ZN39_INTERNAL_39008de7_4_k_cu_145dea58_35364cute7productE - _ZN39_INTERNAL_39008de7_4_k_cu_145dea58_35364cuda3std3__441_GLOBAL__N__39008de7_4_k_cu_145dea58_35366ignoreE)
_ZN39_INTERNAL_39008de7_4_k_cu_145dea58_35364cuda3std3__441_GLOBAL__N__39008de7_4_k_cu_145dea58_35366ignoreE:
	.zero		1
	.type		_ZN39_INTERNAL_39008de7_4_k_cu_145dea58_35364cute7productE,@object
	.size		_ZN39_INTERNAL_39008de7_4_k_cu_145dea58_35364cute7productE,(_ZN39_INTERNAL_39008de7_4_k_cu_145dea58_35364cuda3std3__45__cpo3endE - _ZN39_INTERNAL_39008de7_4_k_cu_145dea58_35364cute7productE)
_ZN39_INTERNAL_39008de7_4_k_cu_145dea58_35364cute7productE:
	.zero		1
	.type		_ZN39_INTERNAL_39008de7_4_k_cu_145dea58_35364cuda3std3__45__cpo3endE,@object
	.size		_ZN39_INTERNAL_39008de7_4_k_cu_145dea58_35364cuda3std3__45__cpo3endE,(_ZN39_INTERNAL_39008de7_4_k_cu_145dea58_35364cuda3std3__419piecewise_constructE - _ZN39_INTERNAL_39008de7_4_k_cu_145dea58_35364cuda3std3__45__cpo3endE)
_ZN39_INTERNAL_39008de7_4_k_cu_145dea58_35364cuda3std3__45__cpo3endE:
	.zero		1
	.type		_ZN39_INTERNAL_39008de7_4_k_cu_145dea58_35364cuda3std3__419piecewise_constructE,@object
	.size		_ZN39_INTERNAL_39008de7_4_k_cu_145dea58_35364cuda3std3__419piecewise_constructE,(_ZN39_INTERNAL_39008de7_4_k_cu_145dea58_35364cuda3std3__45__cpo4cendE - _ZN39_INTERNAL_39008de7_4_k_cu_145dea58_35364cuda3std3__419piecewise_constructE)
_ZN39_INTERNAL_39008de7_4_k_cu_145dea58_35364cuda3std3__419piecewise_constructE:
	.zero		1
	.type		_ZN39_INTERNAL_39008de7_4_k_cu_145dea58_35364cuda3std3__45__cpo4cendE,@object
	.size		_ZN39_INTERNAL_39008de7_4_k_cu_145dea58_35364cuda3std3__45__cpo4cendE,(_ZN39_INTERNAL_39008de7_4_k_cu_145dea58_35364cuda3std6ranges3__45__cpo4swapE - _ZN39_INTERNAL_39008de7_4_k_cu_145dea58_35364cuda3std3__45__cpo4cendE)
_ZN39_INTERNAL_39008de7_4_k_cu_145dea58_35364cuda3std3__45__cpo4cendE:
	.zero		1
	.type		_ZN39_INTERNAL_39008de7_4_k_cu_145dea58_35364cuda3std6ranges3__45__cpo4swapE,@object
	.size		_ZN39_INTERNAL_39008de7_4_k_cu_145dea58_35364cuda3std6ranges3__45__cpo4swapE,(.L_10 - _ZN39_INTERNAL_39008de7_4_k_cu_145dea58_35364cuda3std6ranges3__45__cpo4swapE)
_ZN39_INTERNAL_39008de7_4_k_cu_145dea58_35364cuda3std6ranges3__45__cpo4swapE:
	.zero		1
.L_10:


//--------------------- .nv.constant0._ZN7cutlass13device_kernelINS_4conv6kernel13ConvUniversalINS1_16ConvProblemShapeILNS1_8OperatorE0ELi2EEENS1_10collective14CollectiveConvINS1_47MainloopSm100TmaUmmaWarpSpecializedImplicitGemmILS5_0ELi12ELi2ELi1ELi2EN4cute5tupleIJNSA_1CILi1EEESD_SD_EEEEENSB_IJNSC_ILi128EEESG_NSB_IJNSC_ILi32EEEEEEEEENS_10bfloat16_tESK_NSA_8TiledMMAINSA_8MMA_AtomIJNSA_20SM100_MMA_F16BF16_SSISK_SK_fLi128ELi128ELNSA_4UMMA5MajorE0ELSP_0ELNSO_7ScaleInE0ELSQ_0EEEEEENSA_6LayoutISE_NSB_IJNSC_ILi0EEESU_SU_EEEEENSB_IJNSA_10UnderscoreESX_SX_EEEEENS7_6detail27Sm100ImplicitGemmTileTraitsINSA_20SM90_TMA_LOAD_IM2COLENSA_14ComposedLayoutINSA_7SwizzleILi2ELi4ELi3EEENSA_18smem_ptr_flag_bitsILi16EEENST_INSB_IJNSC_ILi8EEESH_EEENSB_IJSH_SD_EEEEEEEvEENS11_INSA_13SM90_TMA_LOADES1C_vEEEENS_8epilogue10collective18CollectiveEpilogueINS1H_23Sm100TmaWarpSpecializedILi4ELi2ELi32ELb1ELb0EEEJSJ_NSB_IJNST_ISG_SD_EENST_ISH_SD_EEEEESK_NSB_IJNSB_IJlllEEESD_SU_EEESK_S1Q_NS1H_6fusion15FusionCallbacksIS1L_NS1R_17LinearCombinationISK_fSK_fLNS_15FloatRoundStyleE2EEESJ_S1O_JEEENSA_5SM1004TMEM4LOAD26SM100_TMEM_LOAD_32dp32b32xES12_S1C_NSA_39AutoVectorizingCopyWithAssumedAlignmentILi128EEENSA_21SM90_TMA_STORE_IM2COLES1C_S22_S22_EEEvvEEEEvNT_6ParamsE --------------------------
	.section	.nv.constant0._ZN7cutlass13device_kernelINS_4conv6kernel13ConvUniversalINS1_16ConvProblemShapeILNS1_8OperatorE0ELi2EEENS1_10collective14CollectiveConvINS1_47MainloopSm100TmaUmmaWarpSpecializedImplicitGemmILS5_0ELi12ELi2ELi1ELi2EN4cute5tupleIJNSA_1CILi1EEESD_SD_EEEEENSB_IJNSC_ILi128EEESG_NSB_IJNSC_ILi32EEEEEEEEENS_10bfloat16_tESK_NSA_8TiledMMAINSA_8MMA_AtomIJNSA_20SM100_MMA_F16BF16_SSISK_SK_fLi128ELi128ELNSA_4UMMA5MajorE0ELSP_0ELNSO_7ScaleInE0ELSQ_0EEEEEENSA_6LayoutISE_NSB_IJNSC_ILi0EEESU_SU_EEEEENSB_IJNSA_10UnderscoreESX_SX_EEEEENS7_6detail27Sm100ImplicitGemmTileTraitsINSA_20SM90_TMA_LOAD_IM2COLENSA_14ComposedLayoutINSA_7SwizzleILi2ELi4ELi3EEENSA_18smem_ptr_flag_bitsILi16EEENST_INSB_IJNSC_ILi8EEESH_EEENSB_IJSH_SD_EEEEEEEvEENS11_INSA_13SM90_TMA_LOADES1C_vEEEENS_8epilogue10collective18CollectiveEpilogueINS1H_23Sm100TmaWarpSpecializedILi4ELi2ELi32ELb1ELb0EEEJSJ_NSB_IJNST_ISG_SD_EENST_ISH_SD_EEEEESK_NSB_IJNSB_IJlllEEESD_SU_EEESK_S1Q_NS1H_6fusion15FusionCallbacksIS1L_NS1R_17LinearCombinationISK_fSK_fLNS_15FloatRoundStyleE2EEESJ_S1O_JEEENSA_5SM1004TMEM4LOAD26SM100_TMEM_LOAD_32dp32b32xES12_S1C_NSA_39AutoVectorizingCopyWithAssumedAlignmentILi128EEENSA_21SM90_TMA_STORE_IM2COLES1C_S22_S22_EEEvvEEEEvNT_6ParamsE,"a",@progbits
	.sectionflags	@""
	.align	4
.nv.constant0._ZN7cutlass13device_kernelINS_4conv6kernel13ConvUniversalINS1_16ConvProblemShapeILNS1_8OperatorE0ELi2EEENS1_10collective14CollectiveConvINS1_47MainloopSm100TmaUmmaWarpSpecializedImplicitGemmILS5_0ELi12ELi2ELi1ELi2EN4cute5tupleIJNSA_1CILi1EEESD_SD_EEEEENSB_IJNSC_ILi128EEESG_NSB_IJNSC_ILi32EEEEEEEEENS_10bfloat16_tESK_NSA_8TiledMMAINSA_8MMA_AtomIJNSA_20SM100_MMA_F16BF16_SSISK_SK_fLi128ELi128ELNSA_4UMMA5MajorE0ELSP_0ELNSO_7ScaleInE0ELSQ_0EEEEEENSA_6LayoutISE_NSB_IJNSC_ILi0EEESU_SU_EEEEENSB_IJNSA_10UnderscoreESX_SX_EEEEENS7_6detail27Sm100ImplicitGemmTileTraitsINSA_20SM90_TMA_LOAD_IM2COLENSA_14ComposedLayoutINSA_7SwizzleILi2ELi4ELi3EEENSA_18smem_ptr_flag_bitsILi16EEENST_INSB_IJNSC_ILi8EEESH_EEENSB_IJSH_SD_EEEEEEEvEENS11_INSA_13SM90_TMA_LOADES1C_vEEEENS_8epilogue10collective18CollectiveEpilogueINS1H_23Sm100TmaWarpSpecializedILi4ELi2ELi32ELb1ELb0EEEJSJ_NSB_IJNST_ISG_SD_EENST_ISH_SD_EEEEESK_NSB_IJNSB_IJlllEEESD_SU_EEESK_S1Q_NS1H_6fusion15FusionCallbacksIS1L_NS1R_17LinearCombinationISK_fSK_fLNS_15FloatRoundStyleE2EEESJ_S1O_JEEENSA_5SM1004TMEM4LOAD26SM100_TMEM_LOAD_32dp32b32xES12_S1C_NSA_39AutoVectorizingCopyWithAssumedAlignmentILi128EEENSA_21SM90_TMA_STORE_IM2COLES1C_S22_S22_EEEvvEEEEvNT_6ParamsE:
	.zero		2944


//--------------------- SYMBOLS --------------------------

	.type		.nv.reservedSmem.offset0,@object
	.size		.nv.reservedSmem.offset0,0x4
	.type		.nv.reservedSmem.cap,@object
	.size		.nv.reservedSmem.cap,0x4
	.type		__assertfail,@function
